//
// Generated by NVIDIA NVVM Compiler
//
// Compiler Build ID: CL-36424714
// Cuda compilation tools, release 13.0, V13.0.88
// Based on NVVM 20.0.0
//

.version 9.0
.target sm_100
.address_size 64

	// .globl	_Z11computeHPWLIfEvPKT_PKiS4_iiPS0_

.visible .entry _Z11computeHPWLIfEvPKT_PKiS4_iiPS0_(
	.param .u64 .ptr .align 1 _Z11computeHPWLIfEvPKT_PKiS4_iiPS0__param_0,
	.param .u64 .ptr .align 1 _Z11computeHPWLIfEvPKT_PKiS4_iiPS0__param_1,
	.param .u64 .ptr .align 1 _Z11computeHPWLIfEvPKT_PKiS4_iiPS0__param_2,
	.param .u32 _Z11computeHPWLIfEvPKT_PKiS4_iiPS0__param_3,
	.param .u32 _Z11computeHPWLIfEvPKT_PKiS4_iiPS0__param_4,
	.param .u64 .ptr .align 1 _Z11computeHPWLIfEvPKT_PKiS4_iiPS0__param_5
)
{
	.reg .pred 	%p<14>;
	.reg .b32 	%r<70>;
	.reg .b32 	%f<137>;
	.reg .b64 	%rd<86>;

	ld.param.u64 	%rd8, [_Z11computeHPWLIfEvPKT_PKiS4_iiPS0__param_0];
	ld.param.u64 	%rd9, [_Z11computeHPWLIfEvPKT_PKiS4_iiPS0__param_1];
	ld.param.u64 	%rd7, [_Z11computeHPWLIfEvPKT_PKiS4_iiPS0__param_2];
	ld.param.u32 	%r22, [_Z11computeHPWLIfEvPKT_PKiS4_iiPS0__param_3];
	ld.param.u32 	%r23, [_Z11computeHPWLIfEvPKT_PKiS4_iiPS0__param_4];
	ld.param.u64 	%rd10, [_Z11computeHPWLIfEvPKT_PKiS4_iiPS0__param_5];
	cvta.to.global.u64 	%rd1, %rd8;
	cvta.to.global.u64 	%rd2, %rd9;
	cvta.to.global.u64 	%rd3, %rd10;
	mov.u32 	%r24, %ctaid.x;
	mov.u32 	%r1, %ntid.x;
	mov.u32 	%r25, %tid.x;
	mad.lo.s32 	%r64, %r24, %r1, %r25;
	setp.ge.s32 	%p1, %r64, %r23;
	@%p1 bra 	$L__BB0_21;
	mov.u32 	%r26, %nctaid.x;
	mul.lo.s32 	%r3, %r1, %r26;
	add.s64 	%rd4, %rd2, 32;
	cvta.to.global.u64 	%rd5, %rd7;
$L__BB0_2:
	mul.wide.s32 	%rd11, %r64, 4;
	add.s64 	%rd12, %rd5, %rd11;
	ld.global.u32 	%r5, [%rd12+4];
	ld.global.u32 	%r67, [%rd12];
	sub.s32 	%r27, %r5, %r67;
	setp.lt.s32 	%p2, %r27, %r22;
	@%p2 bra 	$L__BB0_4;
	add.s64 	%rd14, %rd3, %rd11;
	mov.b32 	%r28, 0;
	st.global.u32 	[%rd14], %r28;
	bra.uni 	$L__BB0_20;
$L__BB0_4:
	setp.le.s32 	%p3, %r5, %r67;
	mov.f32 	%f136, 0fFF800000;
	@%p3 bra 	$L__BB0_19;
	add.s32 	%r29, %r67, 1;
	max.s32 	%r30, %r5, %r29;
	sub.s32 	%r7, %r30, %r67;
	and.b32  	%r8, %r7, 15;
	sub.s32 	%r31, %r67, %r30;
	setp.gt.u32 	%p4, %r31, -16;
	mov.f32 	%f135, 0fFF7FFFFF;
	mov.f32 	%f134, 0f7F7FFFFF;
	@%p4 bra 	$L__BB0_8;
	and.b32  	%r32, %r7, -16;
	neg.s32 	%r65, %r32;
	mov.f32 	%f135, 0fFF7FFFFF;
	mov.f32 	%f134, 0f7F7FFFFF;
$L__BB0_7:
	.pragma "nounroll";
	mul.wide.s32 	%rd15, %r67, 4;
	add.s64 	%rd16, %rd4, %rd15;
	ld.global.u32 	%r33, [%rd16+-32];
	mul.wide.s32 	%rd17, %r33, 4;
	add.s64 	%rd18, %rd1, %rd17;
	ld.global.f32 	%f37, [%rd18];
	min.f32 	%f38, %f134, %f37;
	max.f32 	%f39, %f135, %f37;
	ld.global.u32 	%r34, [%rd16+-28];
	mul.wide.s32 	%rd19, %r34, 4;
	add.s64 	%rd20, %rd1, %rd19;
	ld.global.f32 	%f40, [%rd20];
	min.f32 	%f41, %f38, %f40;
	max.f32 	%f42, %f39, %f40;
	ld.global.u32 	%r35, [%rd16+-24];
	mul.wide.s32 	%rd21, %r35, 4;
	add.s64 	%rd22, %rd1, %rd21;
	ld.global.f32 	%f43, [%rd22];
	min.f32 	%f44, %f41, %f43;
	max.f32 	%f45, %f42, %f43;
	ld.global.u32 	%r36, [%rd16+-20];
	mul.wide.s32 	%rd23, %r36, 4;
	add.s64 	%rd24, %rd1, %rd23;
	ld.global.f32 	%f46, [%rd24];
	min.f32 	%f47, %f44, %f46;
	max.f32 	%f48, %f45, %f46;
	ld.global.u32 	%r37, [%rd16+-16];
	mul.wide.s32 	%rd25, %r37, 4;
	add.s64 	%rd26, %rd1, %rd25;
	ld.global.f32 	%f49, [%rd26];
	min.f32 	%f50, %f47, %f49;
	max.f32 	%f51, %f48, %f49;
	ld.global.u32 	%r38, [%rd16+-12];
	mul.wide.s32 	%rd27, %r38, 4;
	add.s64 	%rd28, %rd1, %rd27;
	ld.global.f32 	%f52, [%rd28];
	min.f32 	%f53, %f50, %f52;
	max.f32 	%f54, %f51, %f52;
	ld.global.u32 	%r39, [%rd16+-8];
	mul.wide.s32 	%rd29, %r39, 4;
	add.s64 	%rd30, %rd1, %rd29;
	ld.global.f32 	%f55, [%rd30];
	min.f32 	%f56, %f53, %f55;
	max.f32 	%f57, %f54, %f55;
	ld.global.u32 	%r40, [%rd16+-4];
	mul.wide.s32 	%rd31, %r40, 4;
	add.s64 	%rd32, %rd1, %rd31;
	ld.global.f32 	%f58, [%rd32];
	min.f32 	%f59, %f56, %f58;
	max.f32 	%f60, %f57, %f58;
	ld.global.u32 	%r41, [%rd16];
	mul.wide.s32 	%rd33, %r41, 4;
	add.s64 	%rd34, %rd1, %rd33;
	ld.global.f32 	%f61, [%rd34];
	min.f32 	%f62, %f59, %f61;
	max.f32 	%f63, %f60, %f61;
	ld.global.u32 	%r42, [%rd16+4];
	mul.wide.s32 	%rd35, %r42, 4;
	add.s64 	%rd36, %rd1, %rd35;
	ld.global.f32 	%f64, [%rd36];
	min.f32 	%f65, %f62, %f64;
	max.f32 	%f66, %f63, %f64;
	ld.global.u32 	%r43, [%rd16+8];
	mul.wide.s32 	%rd37, %r43, 4;
	add.s64 	%rd38, %rd1, %rd37;
	ld.global.f32 	%f67, [%rd38];
	min.f32 	%f68, %f65, %f67;
	max.f32 	%f69, %f66, %f67;
	ld.global.u32 	%r44, [%rd16+12];
	mul.wide.s32 	%rd39, %r44, 4;
	add.s64 	%rd40, %rd1, %rd39;
	ld.global.f32 	%f70, [%rd40];
	min.f32 	%f71, %f68, %f70;
	max.f32 	%f72, %f69, %f70;
	ld.global.u32 	%r45, [%rd16+16];
	mul.wide.s32 	%rd41, %r45, 4;
	add.s64 	%rd42, %rd1, %rd41;
	ld.global.f32 	%f73, [%rd42];
	min.f32 	%f74, %f71, %f73;
	max.f32 	%f75, %f72, %f73;
	ld.global.u32 	%r46, [%rd16+20];
	mul.wide.s32 	%rd43, %r46, 4;
	add.s64 	%rd44, %rd1, %rd43;
	ld.global.f32 	%f76, [%rd44];
	min.f32 	%f77, %f74, %f76;
	max.f32 	%f78, %f75, %f76;
	ld.global.u32 	%r47, [%rd16+24];
	mul.wide.s32 	%rd45, %r47, 4;
	add.s64 	%rd46, %rd1, %rd45;
	ld.global.f32 	%f79, [%rd46];
	min.f32 	%f80, %f77, %f79;
	max.f32 	%f81, %f78, %f79;
	ld.global.u32 	%r48, [%rd16+28];
	mul.wide.s32 	%rd47, %r48, 4;
	add.s64 	%rd48, %rd1, %rd47;
	ld.global.f32 	%f82, [%rd48];
	min.f32 	%f134, %f80, %f82;
	max.f32 	%f135, %f81, %f82;
	add.s32 	%r67, %r67, 16;
	add.s32 	%r65, %r65, 16;
	setp.ne.s32 	%p5, %r65, 0;
	@%p5 bra 	$L__BB0_7;
$L__BB0_8:
	setp.eq.s32 	%p6, %r8, 0;
	@%p6 bra 	$L__BB0_18;
	and.b32  	%r15, %r7, 7;
	setp.lt.u32 	%p7, %r8, 8;
	@%p7 bra 	$L__BB0_11;
	mul.wide.s32 	%rd49, %r67, 4;
	add.s64 	%rd50, %rd2, %rd49;
	ld.global.u32 	%r49, [%rd50];
	mul.wide.s32 	%rd51, %r49, 4;
	add.s64 	%rd52, %rd1, %rd51;
	ld.global.f32 	%f84, [%rd52];
	min.f32 	%f85, %f134, %f84;
	max.f32 	%f86, %f135, %f84;
	ld.global.u32 	%r50, [%rd50+4];
	mul.wide.s32 	%rd53, %r50, 4;
	add.s64 	%rd54, %rd1, %rd53;
	ld.global.f32 	%f87, [%rd54];
	min.f32 	%f88, %f85, %f87;
	max.f32 	%f89, %f86, %f87;
	ld.global.u32 	%r51, [%rd50+8];
	mul.wide.s32 	%rd55, %r51, 4;
	add.s64 	%rd56, %rd1, %rd55;
	ld.global.f32 	%f90, [%rd56];
	min.f32 	%f91, %f88, %f90;
	max.f32 	%f92, %f89, %f90;
	ld.global.u32 	%r52, [%rd50+12];
	mul.wide.s32 	%rd57, %r52, 4;
	add.s64 	%rd58, %rd1, %rd57;
	ld.global.f32 	%f93, [%rd58];
	min.f32 	%f94, %f91, %f93;
	max.f32 	%f95, %f92, %f93;
	ld.global.u32 	%r53, [%rd50+16];
	mul.wide.s32 	%rd59, %r53, 4;
	add.s64 	%rd60, %rd1, %rd59;
	ld.global.f32 	%f96, [%rd60];
	min.f32 	%f97, %f94, %f96;
	max.f32 	%f98, %f95, %f96;
	ld.global.u32 	%r54, [%rd50+20];
	mul.wide.s32 	%rd61, %r54, 4;
	add.s64 	%rd62, %rd1, %rd61;
	ld.global.f32 	%f99, [%rd62];
	min.f32 	%f100, %f97, %f99;
	max.f32 	%f101, %f98, %f99;
	ld.global.u32 	%r55, [%rd50+24];
	mul.wide.s32 	%rd63, %r55, 4;
	add.s64 	%rd64, %rd1, %rd63;
	ld.global.f32 	%f102, [%rd64];
	min.f32 	%f103, %f100, %f102;
	max.f32 	%f104, %f101, %f102;
	ld.global.u32 	%r56, [%rd50+28];
	mul.wide.s32 	%rd65, %r56, 4;
	add.s64 	%rd66, %rd1, %rd65;
	ld.global.f32 	%f105, [%rd66];
	min.f32 	%f134, %f103, %f105;
	max.f32 	%f135, %f104, %f105;
	add.s32 	%r67, %r67, 8;
$L__BB0_11:
	setp.eq.s32 	%p8, %r15, 0;
	@%p8 bra 	$L__BB0_18;
	and.b32  	%r18, %r7, 3;
	setp.lt.u32 	%p9, %r15, 4;
	@%p9 bra 	$L__BB0_14;
	mul.wide.s32 	%rd67, %r67, 4;
	add.s64 	%rd68, %rd2, %rd67;
	ld.global.u32 	%r57, [%rd68];
	mul.wide.s32 	%rd69, %r57, 4;
	add.s64 	%rd70, %rd1, %rd69;
	ld.global.f32 	%f107, [%rd70];
	min.f32 	%f108, %f134, %f107;
	max.f32 	%f109, %f135, %f107;
	ld.global.u32 	%r58, [%rd68+4];
	mul.wide.s32 	%rd71, %r58, 4;
	add.s64 	%rd72, %rd1, %rd71;
	ld.global.f32 	%f110, [%rd72];
	min.f32 	%f111, %f108, %f110;
	max.f32 	%f112, %f109, %f110;
	ld.global.u32 	%r59, [%rd68+8];
	mul.wide.s32 	%rd73, %r59, 4;
	add.s64 	%rd74, %rd1, %rd73;
	ld.global.f32 	%f113, [%rd74];
	min.f32 	%f114, %f111, %f113;
	max.f32 	%f115, %f112, %f113;
	ld.global.u32 	%r60, [%rd68+12];
	mul.wide.s32 	%rd75, %r60, 4;
	add.s64 	%rd76, %rd1, %rd75;
	ld.global.f32 	%f116, [%rd76];
	min.f32 	%f134, %f114, %f116;
	max.f32 	%f135, %f115, %f116;
	add.s32 	%r67, %r67, 4;
$L__BB0_14:
	setp.eq.s32 	%p10, %r18, 0;
	@%p10 bra 	$L__BB0_18;
	mul.wide.s32 	%rd77, %r67, 4;
	add.s64 	%rd6, %rd2, %rd77;
	ld.global.u32 	%r61, [%rd6];
	mul.wide.s32 	%rd78, %r61, 4;
	add.s64 	%rd79, %rd1, %rd78;
	ld.global.f32 	%f117, [%rd79];
	min.f32 	%f134, %f134, %f117;
	max.f32 	%f135, %f135, %f117;
	setp.eq.s32 	%p11, %r18, 1;
	@%p11 bra 	$L__BB0_18;
	ld.global.u32 	%r62, [%rd6+4];
	mul.wide.s32 	%rd80, %r62, 4;
	add.s64 	%rd81, %rd1, %rd80;
	ld.global.f32 	%f118, [%rd81];
	min.f32 	%f134, %f134, %f118;
	max.f32 	%f135, %f135, %f118;
	setp.eq.s32 	%p12, %r18, 2;
	@%p12 bra 	$L__BB0_18;
	ld.global.u32 	%r63, [%rd6+8];
	mul.wide.s32 	%rd82, %r63, 4;
	add.s64 	%rd83, %rd1, %rd82;
	ld.global.f32 	%f119, [%rd83];
	min.f32 	%f134, %f134, %f119;
	max.f32 	%f135, %f135, %f119;
$L__BB0_18:
	sub.f32 	%f136, %f135, %f134;
$L__BB0_19:
	add.s64 	%rd85, %rd3, %rd11;
	st.global.f32 	[%rd85], %f136;
$L__BB0_20:
	add.s32 	%r64, %r64, %r3;
	setp.lt.s32 	%p13, %r64, %r23;
	@%p13 bra 	$L__BB0_2;
$L__BB0_21:
	ret;

}
	// .globl	_Z11computeHPWLIdEvPKT_PKiS4_iiPS0_
.visible .entry _Z11computeHPWLIdEvPKT_PKiS4_iiPS0_(
	.param .u64 .ptr .align 1 _Z11computeHPWLIdEvPKT_PKiS4_iiPS0__param_0,
	.param .u64 .ptr .align 1 _Z11computeHPWLIdEvPKT_PKiS4_iiPS0__param_1,
	.param .u64 .ptr .align 1 _Z11computeHPWLIdEvPKT_PKiS4_iiPS0__param_2,
	.param .u32 _Z11computeHPWLIdEvPKT_PKiS4_iiPS0__param_3,
	.param .u32 _Z11computeHPWLIdEvPKT_PKiS4_iiPS0__param_4,
	.param .u64 .ptr .align 1 _Z11computeHPWLIdEvPKT_PKiS4_iiPS0__param_5
)
{
	.reg .pred 	%p<14>;
	.reg .b32 	%r<69>;
	.reg .b64 	%rd<87>;
	.reg .b64 	%fd<137>;

	ld.param.u64 	%rd8, [_Z11computeHPWLIdEvPKT_PKiS4_iiPS0__param_0];
	ld.param.u64 	%rd9, [_Z11computeHPWLIdEvPKT_PKiS4_iiPS0__param_1];
	ld.param.u64 	%rd7, [_Z11computeHPWLIdEvPKT_PKiS4_iiPS0__param_2];
	ld.param.u32 	%r22, [_Z11computeHPWLIdEvPKT_PKiS4_iiPS0__param_3];
	ld.param.u32 	%r23, [_Z11computeHPWLIdEvPKT_PKiS4_iiPS0__param_4];
	ld.param.u64 	%rd10, [_Z11computeHPWLIdEvPKT_PKiS4_iiPS0__param_5];
	cvta.to.global.u64 	%rd1, %rd8;
	cvta.to.global.u64 	%rd2, %rd9;
	cvta.to.global.u64 	%rd3, %rd10;
	mov.u32 	%r24, %ctaid.x;
	mov.u32 	%r1, %ntid.x;
	mov.u32 	%r25, %tid.x;
	mad.lo.s32 	%r63, %r24, %r1, %r25;
	setp.ge.s32 	%p1, %r63, %r23;
	@%p1 bra 	$L__BB1_21;
	mov.u32 	%r26, %nctaid.x;
	mul.lo.s32 	%r3, %r1, %r26;
	add.s64 	%rd4, %rd2, 32;
	cvta.to.global.u64 	%rd5, %rd7;
$L__BB1_2:
	mul.wide.s32 	%rd11, %r63, 4;
	add.s64 	%rd12, %rd5, %rd11;
	ld.global.u32 	%r5, [%rd12+4];
	ld.global.u32 	%r66, [%rd12];
	sub.s32 	%r27, %r5, %r66;
	setp.lt.s32 	%p2, %r27, %r22;
	@%p2 bra 	$L__BB1_4;
	mul.wide.s32 	%rd13, %r63, 8;
	add.s64 	%rd14, %rd3, %rd13;
	mov.b64 	%rd15, 0;
	st.global.u64 	[%rd14], %rd15;
	bra.uni 	$L__BB1_20;
$L__BB1_4:
	setp.le.s32 	%p3, %r5, %r66;
	mov.f64 	%fd136, 0dC7FFFFFFE0000000;
	@%p3 bra 	$L__BB1_19;
	add.s32 	%r28, %r66, 1;
	max.s32 	%r29, %r5, %r28;
	sub.s32 	%r7, %r29, %r66;
	and.b32  	%r8, %r7, 15;
	sub.s32 	%r30, %r66, %r29;
	setp.gt.u32 	%p4, %r30, -16;
	mov.f64 	%fd135, 0dC7EFFFFFE0000000;
	mov.f64 	%fd134, 0d47EFFFFFE0000000;
	@%p4 bra 	$L__BB1_8;
	and.b32  	%r31, %r7, -16;
	neg.s32 	%r64, %r31;
	mov.f64 	%fd135, 0dC7EFFFFFE0000000;
	mov.f64 	%fd134, 0d47EFFFFFE0000000;
$L__BB1_7:
	.pragma "nounroll";
	mul.wide.s32 	%rd16, %r66, 4;
	add.s64 	%rd17, %rd4, %rd16;
	ld.global.u32 	%r32, [%rd17+-32];
	mul.wide.s32 	%rd18, %r32, 8;
	add.s64 	%rd19, %rd1, %rd18;
	ld.global.f64 	%fd37, [%rd19];
	min.f64 	%fd38, %fd134, %fd37;
	max.f64 	%fd39, %fd135, %fd37;
	ld.global.u32 	%r33, [%rd17+-28];
	mul.wide.s32 	%rd20, %r33, 8;
	add.s64 	%rd21, %rd1, %rd20;
	ld.global.f64 	%fd40, [%rd21];
	min.f64 	%fd41, %fd38, %fd40;
	max.f64 	%fd42, %fd39, %fd40;
	ld.global.u32 	%r34, [%rd17+-24];
	mul.wide.s32 	%rd22, %r34, 8;
	add.s64 	%rd23, %rd1, %rd22;
	ld.global.f64 	%fd43, [%rd23];
	min.f64 	%fd44, %fd41, %fd43;
	max.f64 	%fd45, %fd42, %fd43;
	ld.global.u32 	%r35, [%rd17+-20];
	mul.wide.s32 	%rd24, %r35, 8;
	add.s64 	%rd25, %rd1, %rd24;
	ld.global.f64 	%fd46, [%rd25];
	min.f64 	%fd47, %fd44, %fd46;
	max.f64 	%fd48, %fd45, %fd46;
	ld.global.u32 	%r36, [%rd17+-16];
	mul.wide.s32 	%rd26, %r36, 8;
	add.s64 	%rd27, %rd1, %rd26;
	ld.global.f64 	%fd49, [%rd27];
	min.f64 	%fd50, %fd47, %fd49;
	max.f64 	%fd51, %fd48, %fd49;
	ld.global.u32 	%r37, [%rd17+-12];
	mul.wide.s32 	%rd28, %r37, 8;
	add.s64 	%rd29, %rd1, %rd28;
	ld.global.f64 	%fd52, [%rd29];
	min.f64 	%fd53, %fd50, %fd52;
	max.f64 	%fd54, %fd51, %fd52;
	ld.global.u32 	%r38, [%rd17+-8];
	mul.wide.s32 	%rd30, %r38, 8;
	add.s64 	%rd31, %rd1, %rd30;
	ld.global.f64 	%fd55, [%rd31];
	min.f64 	%fd56, %fd53, %fd55;
	max.f64 	%fd57, %fd54, %fd55;
	ld.global.u32 	%r39, [%rd17+-4];
	mul.wide.s32 	%rd32, %r39, 8;
	add.s64 	%rd33, %rd1, %rd32;
	ld.global.f64 	%fd58, [%rd33];
	min.f64 	%fd59, %fd56, %fd58;
	max.f64 	%fd60, %fd57, %fd58;
	ld.global.u32 	%r40, [%rd17];
	mul.wide.s32 	%rd34, %r40, 8;
	add.s64 	%rd35, %rd1, %rd34;
	ld.global.f64 	%fd61, [%rd35];
	min.f64 	%fd62, %fd59, %fd61;
	max.f64 	%fd63, %fd60, %fd61;
	ld.global.u32 	%r41, [%rd17+4];
	mul.wide.s32 	%rd36, %r41, 8;
	add.s64 	%rd37, %rd1, %rd36;
	ld.global.f64 	%fd64, [%rd37];
	min.f64 	%fd65, %fd62, %fd64;
	max.f64 	%fd66, %fd63, %fd64;
	ld.global.u32 	%r42, [%rd17+8];
	mul.wide.s32 	%rd38, %r42, 8;
	add.s64 	%rd39, %rd1, %rd38;
	ld.global.f64 	%fd67, [%rd39];
	min.f64 	%fd68, %fd65, %fd67;
	max.f64 	%fd69, %fd66, %fd67;
	ld.global.u32 	%r43, [%rd17+12];
	mul.wide.s32 	%rd40, %r43, 8;
	add.s64 	%rd41, %rd1, %rd40;
	ld.global.f64 	%fd70, [%rd41];
	min.f64 	%fd71, %fd68, %fd70;
	max.f64 	%fd72, %fd69, %fd70;
	ld.global.u32 	%r44, [%rd17+16];
	mul.wide.s32 	%rd42, %r44, 8;
	add.s64 	%rd43, %rd1, %rd42;
	ld.global.f64 	%fd73, [%rd43];
	min.f64 	%fd74, %fd71, %fd73;
	max.f64 	%fd75, %fd72, %fd73;
	ld.global.u32 	%r45, [%rd17+20];
	mul.wide.s32 	%rd44, %r45, 8;
	add.s64 	%rd45, %rd1, %rd44;
	ld.global.f64 	%fd76, [%rd45];
	min.f64 	%fd77, %fd74, %fd76;
	max.f64 	%fd78, %fd75, %fd76;
	ld.global.u32 	%r46, [%rd17+24];
	mul.wide.s32 	%rd46, %r46, 8;
	add.s64 	%rd47, %rd1, %rd46;
	ld.global.f64 	%fd79, [%rd47];
	min.f64 	%fd80, %fd77, %fd79;
	max.f64 	%fd81, %fd78, %fd79;
	ld.global.u32 	%r47, [%rd17+28];
	mul.wide.s32 	%rd48, %r47, 8;
	add.s64 	%rd49, %rd1, %rd48;
	ld.global.f64 	%fd82, [%rd49];
	min.f64 	%fd134, %fd80, %fd82;
	max.f64 	%fd135, %fd81, %fd82;
	add.s32 	%r66, %r66, 16;
	add.s32 	%r64, %r64, 16;
	setp.ne.s32 	%p5, %r64, 0;
	@%p5 bra 	$L__BB1_7;
$L__BB1_8:
	setp.eq.s32 	%p6, %r8, 0;
	@%p6 bra 	$L__BB1_18;
	and.b32  	%r15, %r7, 7;
	setp.lt.u32 	%p7, %r8, 8;
	@%p7 bra 	$L__BB1_11;
	mul.wide.s32 	%rd50, %r66, 4;
	add.s64 	%rd51, %rd2, %rd50;
	ld.global.u32 	%r48, [%rd51];
	mul.wide.s32 	%rd52, %r48, 8;
	add.s64 	%rd53, %rd1, %rd52;
	ld.global.f64 	%fd84, [%rd53];
	min.f64 	%fd85, %fd134, %fd84;
	max.f64 	%fd86, %fd135, %fd84;
	ld.global.u32 	%r49, [%rd51+4];
	mul.wide.s32 	%rd54, %r49, 8;
	add.s64 	%rd55, %rd1, %rd54;
	ld.global.f64 	%fd87, [%rd55];
	min.f64 	%fd88, %fd85, %fd87;
	max.f64 	%fd89, %fd86, %fd87;
	ld.global.u32 	%r50, [%rd51+8];
	mul.wide.s32 	%rd56, %r50, 8;
	add.s64 	%rd57, %rd1, %rd56;
	ld.global.f64 	%fd90, [%rd57];
	min.f64 	%fd91, %fd88, %fd90;
	max.f64 	%fd92, %fd89, %fd90;
	ld.global.u32 	%r51, [%rd51+12];
	mul.wide.s32 	%rd58, %r51, 8;
	add.s64 	%rd59, %rd1, %rd58;
	ld.global.f64 	%fd93, [%rd59];
	min.f64 	%fd94, %fd91, %fd93;
	max.f64 	%fd95, %fd92, %fd93;
	ld.global.u32 	%r52, [%rd51+16];
	mul.wide.s32 	%rd60, %r52, 8;
	add.s64 	%rd61, %rd1, %rd60;
	ld.global.f64 	%fd96, [%rd61];
	min.f64 	%fd97, %fd94, %fd96;
	max.f64 	%fd98, %fd95, %fd96;
	ld.global.u32 	%r53, [%rd51+20];
	mul.wide.s32 	%rd62, %r53, 8;
	add.s64 	%rd63, %rd1, %rd62;
	ld.global.f64 	%fd99, [%rd63];
	min.f64 	%fd100, %fd97, %fd99;
	max.f64 	%fd101, %fd98, %fd99;
	ld.global.u32 	%r54, [%rd51+24];
	mul.wide.s32 	%rd64, %r54, 8;
	add.s64 	%rd65, %rd1, %rd64;
	ld.global.f64 	%fd102, [%rd65];
	min.f64 	%fd103, %fd100, %fd102;
	max.f64 	%fd104, %fd101, %fd102;
	ld.global.u32 	%r55, [%rd51+28];
	mul.wide.s32 	%rd66, %r55, 8;
	add.s64 	%rd67, %rd1, %rd66;
	ld.global.f64 	%fd105, [%rd67];
	min.f64 	%fd134, %fd103, %fd105;
	max.f64 	%fd135, %fd104, %fd105;
	add.s32 	%r66, %r66, 8;
$L__BB1_11:
	setp.eq.s32 	%p8, %r15, 0;
	@%p8 bra 	$L__BB1_18;
	and.b32  	%r18, %r7, 3;
	setp.lt.u32 	%p9, %r15, 4;
	@%p9 bra 	$L__BB1_14;
	mul.wide.s32 	%rd68, %r66, 4;
	add.s64 	%rd69, %rd2, %rd68;
	ld.global.u32 	%r56, [%rd69];
	mul.wide.s32 	%rd70, %r56, 8;
	add.s64 	%rd71, %rd1, %rd70;
	ld.global.f64 	%fd107, [%rd71];
	min.f64 	%fd108, %fd134, %fd107;
	max.f64 	%fd109, %fd135, %fd107;
	ld.global.u32 	%r57, [%rd69+4];
	mul.wide.s32 	%rd72, %r57, 8;
	add.s64 	%rd73, %rd1, %rd72;
	ld.global.f64 	%fd110, [%rd73];
	min.f64 	%fd111, %fd108, %fd110;
	max.f64 	%fd112, %fd109, %fd110;
	ld.global.u32 	%r58, [%rd69+8];
	mul.wide.s32 	%rd74, %r58, 8;
	add.s64 	%rd75, %rd1, %rd74;
	ld.global.f64 	%fd113, [%rd75];
	min.f64 	%fd114, %fd111, %fd113;
	max.f64 	%fd115, %fd112, %fd113;
	ld.global.u32 	%r59, [%rd69+12];
	mul.wide.s32 	%rd76, %r59, 8;
	add.s64 	%rd77, %rd1, %rd76;
	ld.global.f64 	%fd116, [%rd77];
	min.f64 	%fd134, %fd114, %fd116;
	max.f64 	%fd135, %fd115, %fd116;
	add.s32 	%r66, %r66, 4;
$L__BB1_14:
	setp.eq.s32 	%p10, %r18, 0;
	@%p10 bra 	$L__BB1_18;
	mul.wide.s32 	%rd78, %r66, 4;
	add.s64 	%rd6, %rd2, %rd78;
	ld.global.u32 	%r60, [%rd6];
	mul.wide.s32 	%rd79, %r60, 8;
	add.s64 	%rd80, %rd1, %rd79;
	ld.global.f64 	%fd117, [%rd80];
	min.f64 	%fd134, %fd134, %fd117;
	max.f64 	%fd135, %fd135, %fd117;
	setp.eq.s32 	%p11, %r18, 1;
	@%p11 bra 	$L__BB1_18;
	ld.global.u32 	%r61, [%rd6+4];
	mul.wide.s32 	%rd81, %r61, 8;
	add.s64 	%rd82, %rd1, %rd81;
	ld.global.f64 	%fd118, [%rd82];
	min.f64 	%fd134, %fd134, %fd118;
	max.f64 	%fd135, %fd135, %fd118;
	setp.eq.s32 	%p12, %r18, 2;
	@%p12 bra 	$L__BB1_18;
	ld.global.u32 	%r62, [%rd6+8];
	mul.wide.s32 	%rd83, %r62, 8;
	add.s64 	%rd84, %rd1, %rd83;
	ld.global.f64 	%fd119, [%rd84];
	min.f64 	%fd134, %fd134, %fd119;
	max.f64 	%fd135, %fd135, %fd119;
$L__BB1_18:
	sub.f64 	%fd136, %fd135, %fd134;
$L__BB1_19:
	mul.wide.s32 	%rd85, %r63, 8;
	add.s64 	%rd86, %rd3, %rd85;
	st.global.f64 	[%rd86], %fd136;
$L__BB1_20:
	add.s32 	%r63, %r63, %r3;
	setp.lt.s32 	%p13, %r63, %r23;
	@%p13 bra 	$L__BB1_2;
$L__BB1_21:
	ret;

}


// ===== COMPILED SASS (sm_100) =====

	.target	sm_100

	.elftype	@"ET_EXEC"


//--------------------- .note.nv.tkinfo           --------------------------
	.section	.note.nv.tkinfo,"",@"SHT_NOTE"
	.sectionflags	@"SHF_NOTE_NV_TKINFO"
	.tkinfo
        /*0018*/ 	.word	0x00000002
        /*0030*/ 	.string	""
        /*0030*/ 	.string	"ptxas"
        /*0030*/ 	.string	"Cuda compilation tools, release 13.0, V13.0.88"
        /*0030*/ 	.string	"Build cuda_13.0.r13.0/compiler.36424714_0"
        /*0030*/ 	.string	"-arch sm_100 -m 64 "



//--------------------- .note.nv.cuinfo           --------------------------
	.section	.note.nv.cuinfo,"",@"SHT_NOTE"
	.sectionflags	@"SHF_NOTE_NV_CUINFO"
        /*0018*/ 	.short	0x0002
        /*001a*/ 	.short	0x0064
        /*001c*/ 	.short	0x0082
	.zero		2


//--------------------- .nv.info                  --------------------------
	.section	.nv.info,"",@"SHT_CUDA_INFO"
	.align	4


	//----- nvinfo : EIATTR_REGCOUNT
	.align		4
        /*0000*/ 	.byte	0x04, 0x2f
        /*0002*/ 	.short	(.L_1 - .L_0)
	.align		4
.L_0:
        /*0004*/ 	.word	index@(_Z11computeHPWLIfEvPKT_PKiS4_iiPS0_)
        /*0008*/ 	.word	0x00000020


	//----- nvinfo : EIATTR_FRAME_SIZE
	.align		4
.L_1:
        /*000c*/ 	.byte	0x04, 0x11
        /*000e*/ 	.short	(.L_3 - .L_2)
	.align		4
.L_2:
        /*0010*/ 	.word	index@(_Z11computeHPWLIfEvPKT_PKiS4_iiPS0_)
        /*0014*/ 	.word	0x00000000


	//----- nvinfo : EIATTR_REGCOUNT
	.align		4
.L_3:
        /*0018*/ 	.byte	0x04, 0x2f
        /*001a*/ 	.short	(.L_5 - .L_4)
	.align		4
.L_4:
        /*001c*/ 	.word	index@(_Z11computeHPWLIdEvPKT_PKiS4_iiPS0_)
        /*0020*/ 	.word	0x00000020


	//----- nvinfo : EIATTR_FRAME_SIZE
	.align		4
.L_5:
        /*0024*/ 	.byte	0x04, 0x11
        /*0026*/ 	.short	(.L_7 - .L_6)
	.align		4
.L_6:
        /*0028*/ 	.word	index@(_Z11computeHPWLIdEvPKT_PKiS4_iiPS0_)
        /*002c*/ 	.word	0x00000000


	//----- nvinfo : EIATTR_MIN_STACK_SIZE
	.align		4
.L_7:
        /*0030*/ 	.byte	0x04, 0x12
        /*0032*/ 	.short	(.L_9 - .L_8)
	.align		4
.L_8:
        /*0034*/ 	.word	index@(_Z11computeHPWLIdEvPKT_PKiS4_iiPS0_)
        /*0038*/ 	.word	0x00000000


	//----- nvinfo : EIATTR_MIN_STACK_SIZE
	.align		4
.L_9:
        /*003c*/ 	.byte	0x04, 0x12
        /*003e*/ 	.short	(.L_11 - .L_10)
	.align		4
.L_10:
        /*0040*/ 	.word	index@(_Z11computeHPWLIfEvPKT_PKiS4_iiPS0_)
        /*0044*/ 	.word	0x00000000
.L_11:


//--------------------- .nv.compat                --------------------------
	.section	.nv.compat,"",@"SHT_CUDA_COMPAT_INFO"
	.align	4
        /*0000*/ 	.byte	0x02, 0x09, 0x00, 0x00, 0x02, 0x02, 0x01, 0x00, 0x02, 0x05, 0x05, 0x00, 0x03, 0x07, 0x01, 0x01
        /*0010*/ 	.byte	0x02, 0x03, 0x00, 0x00, 0x02, 0x06, 0x01, 0x00, 0x04, 0x0b, 0x08, 0x00, 0x01, 0x00, 0x00, 0x00
        /*0020*/ 	.byte	0x00, 0x00, 0x00, 0x00


//--------------------- .nv.info._Z11computeHPWLIdEvPKT_PKiS4_iiPS0_ --------------------------
	.section	.nv.info._Z11computeHPWLIdEvPKT_PKiS4_iiPS0_,"",@"SHT_CUDA_INFO"
	.sectionflags	@""
	.align	4


	//----- nvinfo : EIATTR_CUDA_API_VERSION
	.align		4
        /*0000*/ 	.byte	0x04, 0x37
        /*0002*/ 	.short	(.L_13 - .L_12)
.L_12:
        /*0004*/ 	.word	0x00000082


	//----- nvinfo : EIATTR_KPARAM_INFO
	.align		4
.L_13:
        /*0008*/ 	.byte	0x04, 0x17
        /*000a*/ 	.short	(.L_15 - .L_14)
.L_14:
        /*000c*/ 	.word	0x00000000
        /*0010*/ 	.short	0x0005
        /*0012*/ 	.short	0x0020
        /*0014*/ 	.byte	0x00, 0xf5, 0x21, 0x00


	//----- nvinfo : EIATTR_KPARAM_INFO
	.align		4
.L_15:
        /*0018*/ 	.byte	0x04, 0x17
        /*001a*/ 	.short	(.L_17 - .L_16)
.L_16:
        /*001c*/ 	.word	0x00000000
        /*0020*/ 	.short	0x0004
        /*0022*/ 	.short	0x001c
        /*0024*/ 	.byte	0x00, 0xf0, 0x11, 0x00


	//----- nvinfo : EIATTR_KPARAM_INFO
	.align		4
.L_17:
        /*0028*/ 	.byte	0x04, 0x17
        /*002a*/ 	.short	(.L_19 - .L_18)
.L_18:
        /*002c*/ 	.word	0x00000000
        /*0030*/ 	.short	0x0003
        /*0032*/ 	.short	0x0018
        /*0034*/ 	.byte	0x00, 0xf0, 0x11, 0x00


	//----- nvinfo : EIATTR_KPARAM_INFO
	.align		4
.L_19:
        /*0038*/ 	.byte	0x04, 0x17
        /*003a*/ 	.short	(.L_21 - .L_20)
.L_20:
        /*003c*/ 	.word	0x00000000
        /*0040*/ 	.short	0x0002
        /*0042*/ 	.short	0x0010
        /*0044*/ 	.byte	0x00, 0xf5, 0x21, 0x00


	//----- nvinfo : EIATTR_KPARAM_INFO
	.align		4
.L_21:
        /*0048*/ 	.byte	0x04, 0x17
        /*004a*/ 	.short	(.L_23 - .L_22)
.L_22:
        /*004c*/ 	.word	0x00000000
        /*0050*/ 	.short	0x0001
        /*0052*/ 	.short	0x0008
        /*0054*/ 	.byte	0x00, 0xf5, 0x21, 0x00


	//----- nvinfo : EIATTR_KPARAM_INFO
	.align		4
.L_23:
        /*0058*/ 	.byte	0x04, 0x17
        /*005a*/ 	.short	(.L_25 - .L_24)
.L_24:
        /*005c*/ 	.word	0x00000000
        /*0060*/ 	.short	0x0000
        /*0062*/ 	.short	0x0000
        /*0064*/ 	.byte	0x00, 0xf5, 0x21, 0x00


	//----- nvinfo : EIATTR_SPARSE_MMA_MASK
	.align		4
.L_25:
        /*0068*/ 	.byte	0x03, 0x50
        /*006a*/ 	.short	0x0000


	//----- nvinfo : EIATTR_MAXREG_COUNT
	.align		4
        /*006c*/ 	.byte	0x03, 0x1b
        /*006e*/ 	.short	0x00ff


	//----- nvinfo : EIATTR_MERCURY_ISA_VERSION
	.align		4
        /*0070*/ 	.byte	0x03, 0x5f
        /*0072*/ 	.short	0x0101


	//----- nvinfo : EIATTR_VRC_CTA_INIT_COUNT
	.align		4
        /*0074*/ 	.byte	0x02, 0x4a
	.zero		1
	.zero		1


	//----- nvinfo : EIATTR_EXIT_INSTR_OFFSETS
	.align		4
        /*0078*/ 	.byte	0x04, 0x1c
        /*007a*/ 	.short	(.L_27 - .L_26)


	//   ....[0]....
.L_26:
        /*007c*/ 	.word	0x00000070


	//   ....[1]....
        /*0080*/ 	.word	0x00002970


	//----- nvinfo : EIATTR_CRS_STACK_SIZE
	.align		4
.L_27:
        /*0084*/ 	.byte	0x04, 0x1e
        /*0086*/ 	.short	(.L_29 - .L_28)
.L_28:
        /*0088*/ 	.word	0x00000000


	//----- nvinfo : EIATTR_CBANK_PARAM_SIZE
	.align		4
.L_29:
        /*008c*/ 	.byte	0x03, 0x19
        /*008e*/ 	.short	0x0028


	//----- nvinfo : EIATTR_PARAM_CBANK
	.align		4
        /*0090*/ 	.byte	0x04, 0x0a
        /*0092*/ 	.short	(.L_31 - .L_30)
	.align		4
.L_30:
        /*0094*/ 	.word	index@(.nv.constant0._Z11computeHPWLIdEvPKT_PKiS4_iiPS0_)
        /*0098*/ 	.short	0x0380
        /*009a*/ 	.short	0x0028


	//----- nvinfo : EIATTR_SW_WAR
	.align		4
.L_31:
        /*009c*/ 	.byte	0x04, 0x36
        /*009e*/ 	.short	(.L_33 - .L_32)
.L_32:
        /*00a0*/ 	.word	0x00000008
.L_33:


//--------------------- .nv.info._Z11computeHPWLIfEvPKT_PKiS4_iiPS0_ --------------------------
	.section	.nv.info._Z11computeHPWLIfEvPKT_PKiS4_iiPS0_,"",@"SHT_CUDA_INFO"
	.sectionflags	@""
	.align	4


	//----- nvinfo : EIATTR_CUDA_API_VERSION
	.align		4
        /*0000*/ 	.byte	0x04, 0x37
        /*0002*/ 	.short	(.L_35 - .L_34)
.L_34:
        /*0004*/ 	.word	0x00000082


	//----- nvinfo : EIATTR_KPARAM_INFO
	.align		4
.L_35:
        /*0008*/ 	.byte	0x04, 0x17
        /*000a*/ 	.short	(.L_37 - .L_36)
.L_36:
        /*000c*/ 	.word	0x00000000
        /*0010*/ 	.short	0x0005
        /*0012*/ 	.short	0x0020
        /*0014*/ 	.byte	0x00, 0xf5, 0x21, 0x00


	//----- nvinfo : EIATTR_KPARAM_INFO
	.align		4
.L_37:
        /*0018*/ 	.byte	0x04, 0x17
        /*001a*/ 	.short	(.L_39 - .L_38)
.L_38:
        /*001c*/ 	.word	0x00000000
        /*0020*/ 	.short	0x0004
        /*0022*/ 	.short	0x001c
        /*0024*/ 	.byte	0x00, 0xf0, 0x11, 0x00


	//----- nvinfo : EIATTR_KPARAM_INFO
	.align		4
.L_39:
        /*0028*/ 	.byte	0x04, 0x17
        /*002a*/ 	.short	(.L_41 - .L_40)
.L_40:
        /*002c*/ 	.word	0x00000000
        /*0030*/ 	.short	0x0003
        /*0032*/ 	.short	0x0018
        /*0034*/ 	.byte	0x00, 0xf0, 0x11, 0x00


	//----- nvinfo : EIATTR_KPARAM_INFO
	.align		4
.L_41:
        /*0038*/ 	.byte	0x04, 0x17
        /*003a*/ 	.short	(.L_43 - .L_42)
.L_42:
        /*003c*/ 	.word	0x00000000
        /*0040*/ 	.short	0x0002
        /*0042*/ 	.short	0x0010
        /*0044*/ 	.byte	0x00, 0xf5, 0x21, 0x00


	//----- nvinfo : EIATTR_KPARAM_INFO
	.align		4
.L_43:
        /*0048*/ 	.byte	0x04, 0x17
        /*004a*/ 	.short	(.L_45 - .L_44)
.L_44:
        /*004c*/ 	.word	0x00000000
        /*0050*/ 	.short	0x0001
        /*0052*/ 	.short	0x0008
        /*0054*/ 	.byte	0x00, 0xf5, 0x21, 0x00


	//----- nvinfo : EIATTR_KPARAM_INFO
	.align		4
.L_45:
        /*0058*/ 	.byte	0x04, 0x17
        /*005a*/ 	.short	(.L_47 - .L_46)
.L_46:
        /*005c*/ 	.word	0x00000000
        /*0060*/ 	.short	0x0000
        /*0062*/ 	.short	0x0000
        /*0064*/ 	.byte	0x00, 0xf5, 0x21, 0x00


	//----- nvinfo : EIATTR_SPARSE_MMA_MASK
	.align		4
.L_47:
        /*0068*/ 	.byte	0x03, 0x50
        /*006a*/ 	.short	0x0000


	//----- nvinfo : EIATTR_MAXREG_COUNT
	.align		4
        /*006c*/ 	.byte	0x03, 0x1b
        /*006e*/ 	.short	0x00ff


	//----- nvinfo : EIATTR_MERCURY_ISA_VERSION
	.align		4
        /*0070*/ 	.byte	0x03, 0x5f
        /*0072*/ 	.short	0x0101


	//----- nvinfo : EIATTR_VRC_CTA_INIT_COUNT
	.align		4
        /*0074*/ 	.byte	0x02, 0x4a
	.zero		1
	.zero		1


	//----- nvinfo : EIATTR_EXIT_INSTR_OFFSETS
	.align		4
        /*0078*/ 	.byte	0x04, 0x1c
        /*007a*/ 	.short	(.L_49 - .L_48)


	//   ....[0]....
.L_48:
        /*007c*/ 	.word	0x00000070


	//   ....[1]....
        /*0080*/ 	.word	0x00000de0


	//----- nvinfo : EIATTR_CRS_STACK_SIZE
	.align		4
.L_49:
        /*0084*/ 	.byte	0x04, 0x1e
        /*0086*/ 	.short	(.L_51 - .L_50)
.L_50:
        /*0088*/ 	.word	0x00000000


	//----- nvinfo : EIATTR_CBANK_PARAM_SIZE
	.align		4
.L_51:
        /*008c*/ 	.byte	0x03, 0x19
        /*008e*/ 	.short	0x0028


	//----- nvinfo : EIATTR_PARAM_CBANK
	.align		4
        /*0090*/ 	.byte	0x04, 0x0a
        /*0092*/ 	.short	(.L_53 - .L_52)
	.align		4
.L_52:
        /*0094*/ 	.word	index@(.nv.constant0._Z11computeHPWLIfEvPKT_PKiS4_iiPS0_)
        /*0098*/ 	.short	0x0380
        /*009a*/ 	.short	0x0028


	//----- nvinfo : EIATTR_SW_WAR
	.align		4
.L_53:
        /*009c*/ 	.byte	0x04, 0x36
        /*009e*/ 	.short	(.L_55 - .L_54)
.L_54:
        /*00a0*/ 	.word	0x00000008
.L_55:


//--------------------- .nv.callgraph             --------------------------
	.section	.nv.callgraph,"",@"SHT_CUDA_CALLGRAPH"
	.align	4
	.sectionentsize	8
	.align		4
        /*0000*/ 	.word	0x00000000
	.align		4
        /*0004*/ 	.word	0xffffffff
	.align		4
        /*0008*/ 	.word	0x00000000
	.align		4
        /*000c*/ 	.word	0xfffffffe
	.align		4
        /*0010*/ 	.word	0x00000000
	.align		4
        /*0014*/ 	.word	0xfffffffd
	.align		4
        /*0018*/ 	.word	0x00000000
	.align		4
        /*001c*/ 	.word	0xfffffffc


//--------------------- .text._Z11computeHPWLIdEvPKT_PKiS4_iiPS0_ --------------------------
	.section	.text._Z11computeHPWLIdEvPKT_PKiS4_iiPS0_,"ax",@progbits
	.align	128
        .global         _Z11computeHPWLIdEvPKT_PKiS4_iiPS0_
        .type           _Z11computeHPWLIdEvPKT_PKiS4_iiPS0_,@function
        .size           _Z11computeHPWLIdEvPKT_PKiS4_iiPS0_,(.L_x_30 - _Z11computeHPWLIdEvPKT_PKiS4_iiPS0_)
        .other          _Z11computeHPWLIdEvPKT_PKiS4_iiPS0_,@"STO_CUDA_ENTRY STV_DEFAULT"
_Z11computeHPWLIdEvPKT_PKiS4_iiPS0_:
.text._Z11computeHPWLIdEvPKT_PKiS4_iiPS0_:
[----:B------:R-:W-:Y:S01]  /*0000*/  LDC R1, c[0x0][0x37c] ;  /* 0x0000df00ff017b82 */ /* 0x000fe20000000800 */
[----:B------:R-:W0:Y:S07]  /*0010*/  S2R R3, SR_TID.X ;  /* 0x0000000000037919 */ /* 0x000e2e0000002100 */
[----:B------:R-:W0:Y:S01]  /*0020*/  S2UR UR4, SR_CTAID.X ;  /* 0x00000000000479c3 */ /* 0x000e220000002500 */
[----:B------:R-:W1:Y:S07]  /*0030*/  LDCU UR5, c[0x0][0x39c] ;  /* 0x00007380ff0577ac */ /* 0x000e6e0008000800 */
[----:B------:R-:W0:Y:S02]  /*0040*/  LDC R2, c[0x0][0x360] ;  /* 0x0000d800ff027b82 */ /* 0x000e240000000800 */
[----:B0-----:R-:W-:-:S05]  /*0050*/  IMAD R0, R2, UR4, R3 ;  /* 0x0000000402007c24 */ /* 0x001fca000f8e0203 */
[----:B-1----:R-:W-:-:S13]  /*0060*/  ISETP.GE.AND P0, PT, R0, UR5, PT ;  /* 0x0000000500007c0c */ /* 0x002fda000bf06270 */
[----:B------:R-:W-:Y:S05]  /*0070*/  @P0 EXIT ;  /* 0x000000000000094d */ /* 0x000fea0003800000 */
[----:B------:R-:W0:Y:S01]  /*0080*/  LDCU.64 UR4, c[0x0][0x388] ;  /* 0x00007100ff0477ac */ /* 0x000e220008000a00 */
[----:B------:R-:W1:Y:S01]  /*0090*/  LDCU UR6, c[0x0][0x370] ;  /* 0x00006e00ff0677ac */ /* 0x000e620008000800 */
[----:B------:R-:W2:Y:S01]  /*00a0*/  LDCU.64 UR8, c[0x0][0x358] ;  /* 0x00006b00ff0877ac */ /* 0x000ea20008000a00 */
[----:B0-----:R-:W-:Y:S01]  /*00b0*/  UIADD3 UR4, UP0, UPT, UR4, 0x20, URZ ;  /* 0x0000002004047890 */ /* 0x001fe2000ff1e0ff */
[----:B-1----:R-:W-:-:S03]  /*00c0*/  IMAD R2, R2, UR6, RZ ;  /* 0x0000000602027c24 */ /* 0x002fc6000f8e02ff */
[----:B--2---:R-:W-:-:S12]  /*00d0*/  UIADD3.X UR5, UPT, UPT, URZ, UR5, URZ, UP0, !UPT ;  /* 0x00000005ff057290 */ /* 0x004fd800087fe4ff */
.L_x_13:
[----:B01----:R-:W0:Y:S01]  /*00e0*/  LDC.64 R4, c[0x0][0x390] ;  /* 0x0000e400ff047b82 */ /* 0x003e220000000a00 */
[----:B------:R-:W1:Y:S01]  /*00f0*/  LDCU UR6, c[0x0][0x398] ;  /* 0x00007300ff0677ac */ /* 0x000e620008000800 */
[----:B0-----:R-:W-:-:S05]  /*0100*/  IMAD.WIDE R4, R0, 0x4, R4 ;  /* 0x0000000400047825 */ /* 0x001fca00078e0204 */
[----:B------:R-:W2:Y:S04]  /*0110*/  LDG.E R11, desc[UR8][R4.64+0x4] ;  /* 0x00000408040b7981 */ /* 0x000ea8000c1e1900 */
[----:B------:R-:W2:Y:S01]  /*0120*/  LDG.E R3, desc[UR8][R4.64] ;  /* 0x0000000804037981 */ /* 0x000ea2000c1e1900 */
[----:B------:R-:W-:Y:S01]  /*0130*/  BSSY.RECONVERGENT B1, `(.L_x_0) ;  /* 0x000027f000017945 */ /* 0x000fe20003800200 */
[----:B--2---:R-:W-:-:S05]  /*0140*/  IMAD.IADD R6, R11, 0x1, -R3 ;  /* 0x000000010b067824 */ /* 0x004fca00078e0a03 */
[----:B-1----:R-:W-:-:S13]  /*0150*/  ISETP.GE.AND P0, PT, R6, UR6, PT ;  /* 0x0000000606007c0c */ /* 0x002fda000bf06270 */
[----:B------:R-:W0:Y:S02]  /*0160*/  @P0 LDC.64 R6, c[0x0][0x3a0] ;  /* 0x0000e800ff060b82 */ /* 0x000e240000000a00 */
[----:B0-----:R-:W-:-:S05]  /*0170*/  @P0 IMAD.WIDE R6, R0, 0x8, R6 ;  /* 0x0000000800060825 */ /* 0x001fca00078e0206 */
[----:B------:R0:W-:Y:S01]  /*0180*/  @P0 STG.E.64 desc[UR8][R6.64], RZ ;  /* 0x000000ff06000986 */ /* 0x0001e2000c101b08 */
[----:B------:R-:W-:Y:S05]  /*0190*/  @P0 BRA `(.L_x_1) ;  /* 0x0000002400e00947 */ /* 0x000fea0003800000 */
[----:B0-----:R-:W-:Y:S01]  /*01a0*/  IMAD.MOV.U32 R6, RZ, RZ, R3 ;  /* 0x000000ffff067224 */ /* 0x001fe200078e0003 */
[----:B------:R-:W-:Y:S01]  /*01b0*/  BSSY.RECONVERGENT B0, `(.L_x_2) ;  /* 0x0000273000007945 */ /* 0x000fe20003800200 */
[----:B------:R-:W-:Y:S02]  /*01c0*/  IMAD.MOV.U32 R8, RZ, RZ, -0x20000000 ;  /* 0xe0000000ff087424 */ /* 0x000fe400078e00ff */
[----:B------:R-:W-:Y:S01]  /*01d0*/  IMAD.MOV.U32 R9, RZ, RZ, -0x38000001 ;  /* 0xc7ffffffff097424 */ /* 0x000fe200078e00ff */
[----:B------:R-:W-:-:S13]  /*01e0*/  ISETP.GT.AND P0, PT, R11, R6, PT ;  /* 0x000000060b00720c */ /* 0x000fda0003f04270 */
[----:B------:R-:W-:Y:S05]  /*01f0*/  @!P0 BRA `(.L_x_3) ;  /* 0x0000002400b88947 */ /* 0x000fea0003800000 */
[C---:B------:R-:W-:Y:S01]  /*0200*/  VIADDMNMX R3, R6.reuse, 0x1, R11, !PT ;  /* 0x0000000106037846 */ /* 0x040fe2000780010b */
[----:B------:R-:W-:Y:S01]  /*0210*/  BSSY.RECONVERGENT B2, `(.L_x_4) ;  /* 0x0000141000027945 */ /* 0x000fe20003800200 */
[----:B------:R-:W-:Y:S02]  /*0220*/  HFMA2 R18, -RZ, RZ, -512, 0 ;  /* 0xe0000000ff127431 */ /* 0x000fe400000001ff */
[----:B------:R-:W-:Y:S02]  /*0230*/  IMAD.MOV.U32 R19, RZ, RZ, -0x38100001 ;  /* 0xc7efffffff137424 */ /* 0x000fe400078e00ff */
[----:B------:R-:W-:Y:S02]  /*0240*/  IMAD.IADD R4, R3, 0x1, -R6 ;  /* 0x0000000103047824 */ /* 0x000fe400078e0a06 */
[----:B------:R-:W-:Y:S02]  /*0250*/  IMAD.IADD R3, R6, 0x1, -R3 ;  /* 0x0000000106037824 */ /* 0x000fe400078e0a03 */
[----:B------:R-:W-:Y:S01]  /*0260*/  IMAD.MOV.U32 R8, RZ, RZ, -0x20000000 ;  /* 0xe0000000ff087424 */ /* 0x000fe200078e00ff */
[----:B------:R-:W-:Y:S01]  /*0270*/  LOP3.LUT R5, R4, 0xf, RZ, 0xc0, !PT ;  /* 0x0000000f04057812 */ /* 0x000fe200078ec0ff */
[----:B------:R-:W-:Y:S01]  /*0280*/  IMAD.MOV.U32 R9, RZ, RZ, 0x47efffff ;  /* 0x47efffffff097424 */ /* 0x000fe200078e00ff */
[----:B------:R-:W-:-:S02]  /*0290*/  ISETP.GT.U32.AND P1, PT, R3, -0x10, PT ;  /* 0xfffffff00300780c */ /* 0x000fc40003f24070 */
[----:B------:R-:W-:-:S11]  /*02a0*/  ISETP.NE.AND P0, PT, R5, RZ, PT ;  /* 0x000000ff0500720c */ /* 0x000fd60003f05270 */
[----:B------:R-:W-:Y:S05]  /*02b0*/  @P1 BRA `(.L_x_5) ;  /* 0x0000001000d81947 */ /* 0x000fea0003800000 */
[----:B------:R-:W-:Y:S01]  /*02c0*/  LOP3.LUT R3, R4, 0xfffffff0, RZ, 0xc0, !PT ;  /* 0xfffffff004037812 */ /* 0x000fe200078ec0ff */
[----:B------:R-:W-:Y:S01]  /*02d0*/  IMAD.MOV.U32 R18, RZ, RZ, -0x20000000 ;  /* 0xe0000000ff127424 */ /* 0x000fe200078e00ff */
[----:B------:R-:W-:Y:S01]  /*02e0*/  MOV R9, 0x47efffff ;  /* 0x47efffff00097802 */ /* 0x000fe20000000f00 */
[----:B------:R-:W-:Y:S02]  /*02f0*/  IMAD.MOV.U32 R19, RZ, RZ, -0x38100001 ;  /* 0xc7efffffff137424 */ /* 0x000fe400078e00ff */
[----:B------:R-:W-:Y:S02]  /*0300*/  IMAD.MOV.U32 R8, RZ, RZ, -0x20000000 ;  /* 0xe0000000ff087424 */ /* 0x000fe400078e00ff */
[----:B------:R-:W-:-:S07]  /*0310*/  IMAD.MOV R3, RZ, RZ, -R3 ;  /* 0x000000ffff037224 */ /* 0x000fce00078e0a03 */
.L_x_6:
[----:B------:R-:W-:Y:S01]  /*0320*/  IMAD.U32 R16, RZ, RZ, UR4 ;  /* 0x00000004ff107e24 */ /* 0x000fe2000f8e00ff */
[----:B------:R-:W0:Y:S01]  /*0330*/  LDC.64 R12, c[0x0][0x380] ;  /* 0x0000e000ff0c7b82 */ /* 0x000e220000000a00 */
[----:B------:R-:W-:Y:S02]  /*0340*/  IMAD.U32 R17, RZ, RZ, UR5 ;  /* 0x00000005ff117e24 */ /* 0x000fe4000f8e00ff */
[----:B------:R-:W-:-:S05]  /*0350*/  IMAD.WIDE R16, R6, 0x4, R16 ;  /* 0x0000000406107825 */ /* 0x000fca00078e0210 */
[----:B------:R-:W0:Y:S04]  /*0360*/  LDG.E R29, desc[UR8][R16.64+-0x20] ;  /* 0xffffe008101d7981 */ /* 0x000e28000c1e1900 */
[----:B------:R-:W2:Y:S04]  /*0370*/  LDG.E R15, desc[UR8][R16.64+-0x1c] ;  /* 0xffffe408100f7981 */ /* 0x000ea8000c1e1900 */
[----:B------:R-:W3:Y:S04]  /*0380*/  LDG.E R11, desc[UR8][R16.64+-0x18] ;  /* 0xffffe808100b7981 */ /* 0x000ee8000c1e1900 */
[----:B------:R-:W4:Y:S04]  /*0390*/  LDG.E R24, desc[UR8][R16.64+-0x14] ;  /* 0xffffec0810187981 */ /* 0x000f28000c1e1900 */
[----:B------:R-:W5:Y:S04]  /*03a0*/  LDG.E R22, desc[UR8][R16.64+-0x10] ;  /* 0xfffff00810167981 */ /* 0x000f68000c1e1900 */
[----:B------:R-:W5:Y:S01]  /*03b0*/  LDG.E R7, desc[UR8][R16.64+-0xc] ;  /* 0xfffff40810077981 */ /* 0x000f62000c1e1900 */
[----:B0-----:R-:W-:-:S06]  /*03c0*/  IMAD.WIDE R28, R29, 0x8, R12 ;  /* 0x000000081d1c7825 */ /* 0x001fcc00078e020c */
[----:B------:R-:W4:Y:S01]  /*03d0*/  LDG.E.64 R28, desc[UR8][R28.64] ;  /* 0x000000081c1c7981 */ /* 0x000f22000c1e1b00 */
[----:B--2---:R-:W-:-:S06]  /*03e0*/  IMAD.WIDE R14, R15, 0x8, R12 ;  /* 0x000000080f0e7825 */ /* 0x004fcc00078e020c */
[----:B------:R-:W2:Y:S01]  /*03f0*/  LDG.E.64 R14, desc[UR8][R14.64] ;  /* 0x000000080e0e7981 */ /* 0x000ea2000c1e1b00 */
[----:B---3--:R-:W-:-:S06]  /*0400*/  IMAD.WIDE R10, R11, 0x8, R12 ;  /* 0x000000080b0a7825 */ /* 0x008fcc00078e020c */
[----:B------:R-:W3:Y:S01]  /*0410*/  LDG.E.64 R10, desc[UR8][R10.64] ;  /* 0x000000080a0a7981 */ /* 0x000ee2000c1e1b00 */
[----:B------:R-:W-:Y:S02]  /*0420*/  IMAD.MOV.U32 R20, RZ, RZ, R8 ;  /* 0x000000ffff147224 */ /* 0x000fe400078e0008 */
[----:B------:R-:W-:Y:S02]  /*0430*/  IMAD.MOV.U32 R26, RZ, RZ, R18 ;  /* 0x000000ffff1a7224 */ /* 0x000fe400078e0012 */
[----:B------:R-:W-:Y:S01]  /*0440*/  IMAD.MOV.U32 R25, RZ, RZ, R9 ;  /* 0x000000ffff197224 */ /* 0x000fe200078e0009 */
[----:B------:R-:W-:Y:S01]  /*0450*/  MOV R21, R19 ;  /* 0x0000001300157202 */ /* 0x000fe20000000f00 */
[C---:B----4-:R-:W-:Y:S01]  /*0460*/  DSETP.MIN.AND P1, P2, R28.reuse, R8, PT ;  /* 0x000000081c00722a */ /* 0x050fe20003a20000 */
[----:B------:R-:W4:Y:S01]  /*0470*/  LDG.E R8, desc[UR8][R16.64+-0x8] ;  /* 0xfffff80810087981 */ /* 0x000f22000c1e1900 */
[----:B------:R-:W-:Y:S01]  /*0480*/  DSETP.MAX.AND P3, P4, R28, R18, PT ;  /* 0x000000121c00722a */ /* 0x000fe20003c6f000 */
[----:B------:R-:W-:-:S02]  /*0490*/  IMAD.MOV.U32 R18, RZ, RZ, R29 ;  /* 0x000000ffff127224 */ /* 0x000fc400078e001d */
[----:B------:R-:W-:-:S03]  /*04a0*/  IMAD.MOV.U32 R9, RZ, RZ, R28 ;  /* 0x000000ffff097224 */ /* 0x000fc600078e001c */
[----:B------:R-:W-:Y:S01]  /*04b0*/  FSEL R23, R18, R25, P1 ;  /* 0x0000001912177208 */ /* 0x000fe20000800000 */
[----:B------:R-:W-:Y:S01]  /*04c0*/  IMAD.WIDE R18, R24, 0x8, R12 ;  /* 0x0000000818127825 */ /* 0x000fe200078e020c */
[----:B------:R-:W-:-:S04]  /*04d0*/  SEL R20, R9, R20, P1 ;  /* 0x0000001409147207 */ /* 0x000fc80000800000 */
[----:B------:R-:W-:Y:S01]  /*04e0*/  @P2 LOP3.LUT R23, R25, 0x80000, RZ, 0xfc, !PT ;  /* 0x0008000019172812 */ /* 0x000fe200078efcff */
[----:B------:R-:W-:Y:S01]  /*04f0*/  IMAD.MOV.U32 R27, RZ, RZ, R28 ;  /* 0x000000ffff1b7224 */ /* 0x000fe200078e001c */
[----:B------:R-:W-:Y:S01]  /*0500*/  FSEL R9, R29, R21, P3 ;  /* 0x000000151d097208 */ /* 0x000fe20001800000 */
[----:B------:R-:W4:Y:S01]  /*0510*/  LDG.E.64 R18, desc[UR8][R18.64] ;  /* 0x0000000812127981 */ /* 0x000f22000c1e1b00 */
[----:B------:R-:W-:Y:S01]  /*0520*/  @P4 LOP3.LUT R9, R21, 0x80000, RZ, 0xfc, !PT ;  /* 0x0008000015094812 */ /* 0x000fe200078efcff */
[----:B------:R-:W-:Y:S01]  /*0530*/  IMAD.MOV.U32 R21, RZ, RZ, R23 ;  /* 0x000000ffff157224 */ /* 0x000fe200078e0017 */
[----:B------:R-:W-:Y:S02]  /*0540*/  SEL R26, R27, R26, P3 ;  /* 0x0000001a1b1a7207 */ /* 0x000fe40001800000 */
[----:B------:R-:W-:Y:S01]  /*0550*/  MOV R27, R9 ;  /* 0x00000009001b7202 */ /* 0x000fe20000000f00 */
[----:B------:R-:W-:Y:S02]  /*0560*/  IMAD.MOV.U32 R28, RZ, RZ, R20 ;  /* 0x000000ffff1c7224 */ /* 0x000fe400078e0014 */
[----:B--2---:R-:W-:Y:S01]  /*0570*/  DSETP.MIN.AND P1, P2, R20, R14, PT ;  /* 0x0000000e1400722a */ /* 0x004fe20003a20000 */
[----:B------:R-:W-:-:S02]  /*0580*/  IMAD.MOV.U32 R20, RZ, RZ, R21 ;  /* 0x000000ffff147224 */ /* 0x000fc400078e0015 */
[----:B------:R-:W-:Y:S01]  /*0590*/  DSETP.MAX.AND P3, P4, R26, R14, PT ;  /* 0x0000000e1a00722a */ /* 0x000fe20003c6f000 */
[----:B------:R-:W-:Y:S01]  /*05a0*/  IMAD.MOV.U32 R21, RZ, RZ, R27 ;  /* 0x000000ffff157224 */ /* 0x000fe200078e001b */
[----:B------:R-:W-:Y:S01]  /*05b0*/  MOV R9, R15 ;  /* 0x0000000f00097202 */ /* 0x000fe20000000f00 */
[--C-:B------:R-:W-:Y:S02]  /*05c0*/  IMAD.MOV.U32 R27, RZ, RZ, R14.reuse ;  /* 0x000000ffff1b7224 */ /* 0x100fe400078e000e */
[----:B------:R-:W-:Y:S02]  /*05d0*/  IMAD.MOV.U32 R23, RZ, RZ, R15 ;  /* 0x000000ffff177224 */ /* 0x000fe400078e000f */
[----:B------:R-:W-:Y:S02]  /*05e0*/  IMAD.MOV.U32 R25, RZ, RZ, R14 ;  /* 0x000000ffff197224 */ /* 0x000fe400078e000e */
[----:B-----5:R-:W-:Y:S02]  /*05f0*/  IMAD.WIDE R14, R22, 0x8, R12 ;  /* 0x00000008160e7825 */ /* 0x020fe400078e020c */
[----:B------:R-:W2:Y:S01]  /*0600*/  LDG.E R22, desc[UR8][R16.64+-0x4] ;  /* 0xfffffc0810167981 */ /* 0x000ea2000c1e1900 */
[----:B------:R-:W-:Y:S01]  /*0610*/  FSEL R20, R20, R23, P1 ;  /* 0x0000001714147208 */ /* 0x000fe20000800000 */
[----:B------:R-:W-:Y:S01]  /*0620*/  IMAD.MOV.U32 R24, RZ, RZ, R26 ;  /* 0x000000ffff187224 */ /* 0x000fe200078e001a */
[----:B------:R-:W-:Y:S01]  /*0630*/  FSEL R21, R21, R9, P3 ;  /* 0x0000000915157208 */ /* 0x000fe20001800000 */
[----:B------:R-:W5:Y:S01]  /*0640*/  LDG.E.64 R14, desc[UR8][R14.64] ;  /* 0x000000080e0e7981 */ /* 0x000f62000c1e1b00 */
[----:B------:R-:W-:-:S02]  /*0650*/  @P2 LOP3.LUT R20, R23, 0x80000, RZ, 0xfc, !PT ;  /* 0x0008000017142812 */ /* 0x000fc400078efcff */
[----:B------:R-:W-:Y:S02]  /*0660*/  @P4 LOP3.LUT R21, R9, 0x80000, RZ, 0xfc, !PT ;  /* 0x0008000009154812 */ /* 0x000fe400078efcff */
[----:B------:R-:W-:Y:S01]  /*0670*/  SEL R26, R28, R27, P1 ;  /* 0x0000001b1c1a7207 */ /* 0x000fe20000800000 */
[----:B------:R-:W-:Y:S01]  /*0680*/  IMAD.MOV.U32 R27, RZ, RZ, R20 ;  /* 0x000000ffff1b7224 */ /* 0x000fe200078e0014 */
[----:B------:R-:W-:Y:S01]  /*0690*/  SEL R24, R24, R25, P3 ;  /* 0x0000001918187207 */ /* 0x000fe20001800000 */
[----:B------:R-:W-:Y:S02]  /*06a0*/  IMAD.MOV.U32 R25, RZ, RZ, R21 ;  /* 0x000000ffff197224 */ /* 0x000fe400078e0015 */
[----:B------:R-:W-:Y:S02]  /*06b0*/  IMAD.MOV.U32 R20, RZ, RZ, R26 ;  /* 0x000000ffff147224 */ /* 0x000fe400078e001a */
[--C-:B---3--:R-:W-:Y:S01]  /*06c0*/  DSETP.MIN.AND P2, P3, R26, R10.reuse, PT ;  /* 0x0000000a1a00722a */ /* 0x108fe20003b40000 */
[----:B------:R-:W-:Y:S01]  /*06d0*/  IMAD.MOV.U32 R9, RZ, RZ, R27 ;  /* 0x000000ffff097224 */ /* 0x000fe200078e001b */
[----:B------:R-:W-:Y:S01]  /*06e0*/  DSETP.MAX.AND P4, P1, R24, R10, PT ;  /* 0x0000000a1800722a */ /* 0x000fe2000398f000 */
[----:B------:R-:W-:Y:S01]  /*06f0*/  IMAD.MOV.U32 R21, RZ, RZ, R24 ;  /* 0x000000ffff157224 */ /* 0x000fe200078e0018 */
[----:B------:R-:W-:Y:S01]  /*0700*/  MOV R23, R25 ;  /* 0x0000001900177202 */ /* 0x000fe20000000f00 */
[----:B------:R-:W-:-:S02]  /*0710*/  IMAD.MOV.U32 R27, RZ, RZ, R10 ;  /* 0x000000ffff1b7224 */ /* 0x000fc400078e000a */
[--C-:B------:R-:W-:Y:S02]  /*0720*/  IMAD.MOV.U32 R26, RZ, RZ, R11.reuse ;  /* 0x000000ffff1a7224 */ /* 0x100fe400078e000b */
[----:B------:R-:W-:Y:S02]  /*0730*/  IMAD.MOV.U32 R24, RZ, RZ, R10 ;  /* 0x000000ffff187224 */ /* 0x000fe400078e000a */
[----:B------:R-:W-:Y:S02]  /*0740*/  IMAD.MOV.U32 R25, RZ, RZ, R11 ;  /* 0x000000ffff197224 */ /* 0x000fe400078e000b */
[----:B------:R-:W-:Y:S02]  /*0750*/  IMAD.WIDE R10, R7, 0x8, R12 ;  /* 0x00000008070a7825 */ /* 0x000fe400078e020c */
[----:B------:R-:W3:Y:S04]  /*0760*/  LDG.E R7, desc[UR8][R16.64] ;  /* 0x0000000810077981 */ /* 0x000ee8000c1e1900 */
[----:B------:R-:W3:Y:S01]  /*0770*/  LDG.E.64 R10, desc[UR8][R10.64] ;  /* 0x000000080a0a7981 */ /* 0x000ee2000c1e1b00 */
[----:B------:R-:W-:-:S02]  /*0780*/  SEL R20, R20, R27, P2 ;  /* 0x0000001b14147207 */ /* 0x000fc40001000000 */
[----:B------:R-:W-:Y:S02]  /*0790*/  FSEL R27, R9, R26, P2 ;  /* 0x0000001a091b7208 */ /* 0x000fe40001000000 */
[----:B------:R-:W-:Y:S02]  /*07a0*/  @P3 LOP3.LUT R27, R26, 0x80000, RZ, 0xfc, !PT ;  /* 0x000800001a1b3812 */ /* 0x000fe400078efcff */
[----:B------:R-:W-:Y:S02]  /*07b0*/  SEL R24, R21, R24, P4 ;  /* 0x0000001815187207 */ /* 0x000fe40002000000 */
[----:B------:R-:W-:Y:S01]  /*07c0*/  FSEL R23, R23, R25, P4 ;  /* 0x0000001917177208 */ /* 0x000fe20002000000 */
[----:B------:R-:W-:Y:S01]  /*07d0*/  IMAD.MOV.U32 R21, RZ, RZ, R27 ;  /* 0x000000ffff157224 */ /* 0x000fe200078e001b */
[----:B------:R-:W-:-:S05]  /*07e0*/  @P1 LOP3.LUT R23, R25, 0x80000, RZ, 0xfc, !PT ;  /* 0x0008000019171812 */ /* 0x000fca00078efcff */
[----:B------:R-:W-:Y:S01]  /*07f0*/  IMAD.MOV.U32 R25, RZ, RZ, R23 ;  /* 0x000000ffff197224 */ /* 0x000fe200078e0017 */
[----:B------:R-:W-:Y:S01]  /*0800*/  MOV R26, R20 ;  /* 0x00000014001a7202 */ /* 0x000fe20000000f00 */
[----:B----4-:R-:W-:-:S06]  /*0810*/  IMAD.WIDE R8, R8, 0x8, R12 ;  /* 0x0000000808087825 */ /* 0x010fcc00078e020c */
[----:B------:R-:W4:Y:S01]  /*0820*/  LDG.E.64 R8, desc[UR8][R8.64] ;  /* 0x0000000808087981 */ /* 0x000f22000c1e1b00 */
[--C-:B------:R-:W-:Y:S01]  /*0830*/  DSETP.MIN.AND P2, P3, R20, R18.reuse, PT ;  /* 0x000000121400722a */ /* 0x100fe20003b40000 */
[----:B------:R-:W-:Y:S01]  /*0840*/  IMAD.MOV.U32 R28, RZ, RZ, R19 ;  /* 0x000000ffff1c7224 */ /* 0x000fe200078e0013 */
[----:B------:R-:W-:Y:S01]  /*0850*/  DSETP.MAX.AND P4, P1, R24, R18, PT ;  /* 0x000000121800722a */ /* 0x000fe2000398f000 */
[----:B------:R-:W-:-:S03]  /*0860*/  IMAD.MOV.U32 R20, RZ, RZ, R24 ;  /* 0x000000ffff147224 */ /* 0x000fc600078e0018 */
[----:B------:R-:W-:Y:S01]  /*0870*/  FSEL R27, R21, R28, P2 ;  /* 0x0000001c151b7208 */ /* 0x000fe20001000000 */
[----:B------:R-:W-:-:S05]  /*0880*/  IMAD.MOV.U32 R21, RZ, RZ, R18 ;  /* 0x000000ffff157224 */ /* 0x000fca00078e0012 */
[-C--:B------:R-:W-:Y:S02]  /*0890*/  SEL R26, R26, R21.reuse, P2 ;  /* 0x000000151a1a7207 */ /* 0x080fe40001000000 */
[----:B------:R-:W-:Y:S01]  /*08a0*/  SEL R24, R20, R21, P4 ;  /* 0x0000001514187207 */ /* 0x000fe20002000000 */
[----:B--2---:R-:W-:-:S06]  /*08b0*/  IMAD.WIDE R20, R22, 0x8, R12 ;  /* 0x0000000816147825 */ /* 0x004fcc00078e020c */
[----:B------:R-:W2:Y:S01]  /*08c0*/  LDG.E.64 R20, desc[UR8][R20.64] ;  /* 0x0000000814147981 */ /* 0x000ea2000c1e1b00 */
[----:B------:R-:W-:Y:S02]  /*08d0*/  FSEL R25, R25, R19, P4 ;  /* 0x0000001319197208 */ /* 0x000fe40002000000 */
[----:B------:R-:W-:Y:S02]  /*08e0*/  @P1 LOP3.LUT R25, R19, 0x80000, RZ, 0xfc, !PT ;  /* 0x0008000013191812 */ /* 0x000fe400078efcff */
[----:B------:R-:W2:Y:S01]  /*08f0*/  LDG.E R19, desc[UR8][R16.64+0x4] ;  /* 0x0000040810137981 */ /* 0x000ea2000c1e1900 */
[----:B------:R-:W-:Y:S01]  /*0900*/  @P3 LOP3.LUT R27, R28, 0x80000, RZ, 0xfc, !PT ;  /* 0x000800001c1b3812 */ /* 0x000fe200078efcff */
[----:B------:R-:W-:Y:S02]  /*0910*/  IMAD.MOV.U32 R22, RZ, RZ, R24 ;  /* 0x000000ffff167224 */ /* 0x000fe400078e0018 */
[----:B-----5:R-:W-:-:S03]  /*0920*/  DSETP.MAX.AND P1, P4, R24, R14, PT ;  /* 0x0000000e1800722a */ /* 0x020fc60003c2f000 */
[----:B------:R-:W-:Y:S01]  /*0930*/  DSETP.MIN.AND P3, P2, R26, R14, PT ;  /* 0x0000000e1a00722a */ /* 0x000fe20003a60000 */
[----:B------:R-:W-:Y:S01]  /*0940*/  IMAD.MOV.U32 R23, RZ, RZ, R26 ;  /* 0x000000ffff177224 */ /* 0x000fe200078e001a */
[----:B------:R-:W-:Y:S01]  /*0950*/  MOV R26, R15 ;  /* 0x0000000f001a7202 */ /* 0x000fe20000000f00 */
[----:B------:R-:W-:Y:S01]  /*0960*/  IMAD.MOV.U32 R28, RZ, RZ, R25 ;  /* 0x000000ffff1c7224 */ /* 0x000fe200078e0019 */
[----:B------:R-:W-:Y:S01]  /*0970*/  SEL R22, R22, R14, P1 ;  /* 0x0000000e16167207 */ /* 0x000fe20000800000 */
[----:B------:R-:W-:Y:S02]  /*0980*/  IMAD.MOV.U32 R24, RZ, RZ, R14 ;  /* 0x000000ffff187224 */ /* 0x000fe400078e000e */
[----:B------:R-:W-:Y:S02]  /*0990*/  IMAD.MOV.U32 R25, RZ, RZ, R15 ;  /* 0x000000ffff197224 */ /* 0x000fe400078e000f */
[----:B---3--:R-:W-:Y:S01]  /*09a0*/  IMAD.WIDE R14, R7, 0x8, R12 ;  /* 0x00000008070e7825 */ /* 0x008fe200078e020c */
[----:B------:R-:W-:-:S04]  /*09b0*/  FSEL R18, R27, R26, P3 ;  /* 0x0000001a1b127208 */ /* 0x000fc80001800000 */
[----:B------:R-:W-:Y:S02]  /*09c0*/  @P2 LOP3.LUT R18, R26, 0x80000, RZ, 0xfc, !PT ;  /* 0x000800001a122812 */ /* 0x000fe400078efcff */
[----:B------:R-:W3:Y:S04]  /*09d0*/  LDG.E R26, desc[UR8][R16.64+0x8] ;  /* 0x00000808101a7981 */ /* 0x000ee8000c1e1900 */
[----:B------:R-:W5:Y:S01]  /*09e0*/  LDG.E.64 R14, desc[UR8][R14.64] ;  /* 0x000000080e0e7981 */ /* 0x000f62000c1e1b00 */
[----:B------:R-:W-:Y:S02]  /*09f0*/  SEL R24, R23, R24, P3 ;  /* 0x0000001817187207 */ /* 0x000fe40001800000 */
[----:B------:R-:W-:Y:S02]  /*0a00*/  FSEL R23, R28, R25, P1 ;  /* 0x000000191c177208 */ /* 0x000fe40000800000 */
[----:B------:R-:W-:Y:S01]  /*0a10*/  @P4 LOP3.LUT R23, R25, 0x80000, RZ, 0xfc, !PT ;  /* 0x0008000019174812 */ /* 0x000fe200078efcff */
[----:B------:R-:W-:Y:S01]  /*0a20*/  IMAD.MOV.U32 R25, RZ, RZ, R18 ;  /* 0x000000ffff197224 */ /* 0x000fe200078e0012 */
[----:B------:R-:W-:Y:S01]  /*0a30*/  MOV R18, R24 ;  /* 0x0000001800127202 */ /* 0x000fe20000000f00 */
[----:B------:R-:W-:-:S04]  /*0a40*/  IMAD.MOV.U32 R29, RZ, RZ, R10 ;  /* 0x000000ffff1d7224 */ /* 0x000fc800078e000a */
[--C-:B------:R-:W-:Y:S01]  /*0a50*/  DSETP.MIN.AND P1, P2, R24, R10.reuse, PT ;  /* 0x0000000a1800722a */ /* 0x100fe20003a20000 */
[----:B------:R-:W-:Y:S01]  /*0a60*/  IMAD.MOV.U32 R7, RZ, RZ, R22 ;  /* 0x000000ffff077224 */ /* 0x000fe200078e0016 */
[----:B------:R-:W-:Y:S01]  /*0a70*/  DSETP.MAX.AND P3, P4, R22, R10, PT ;  /* 0x0000000a1600722a */ /* 0x000fe20003c6f000 */
[----:B------:R-:W-:-:S03]  /*0a80*/  IMAD.MOV.U32 R28, RZ, RZ, R11 ;  /* 0x000000ffff1c7224 */ /* 0x000fc600078e000b */
[----:B------:R-:W-:Y:S02]  /*0a90*/  SEL R22, R18, R29, P1 ;  /* 0x0000001d12167207 */ /* 0x000fe40000800000 */
[----:B------:R-:W3:Y:S01]  /*0aa0*/  LDG.E R18, desc[UR8][R16.64+0xc] ;  /* 0x00000c0810127981 */ /* 0x000ee2000c1e1900 */
[----:B------:R-:W-:Y:S01]  /*0ab0*/  IMAD.MOV.U32 R27, RZ, RZ, R23 ;  /* 0x000000ffff1b7224 */ /* 0x000fe200078e0017 */
[----:B------:R-:W-:Y:S01]  /*0ac0*/  FSEL R25, R25, R28, P1 ;  /* 0x0000001c19197208 */ /* 0x000fe20000800000 */
[----:B------:R-:W-:Y:S01]  /*0ad0*/  IMAD.MOV.U32 R23, RZ, RZ, R10 ;  /* 0x000000ffff177224 */ /* 0x000fe200078e000a */
[----:B------:R-:W-:Y:S02]  /*0ae0*/  MOV R24, R11 ;  /* 0x0000000b00187202 */ /* 0x000fe40000000f00 */
[----:B------:R-:W-:Y:S02]  /*0af0*/  @P2 LOP3.LUT R25, R28, 0x80000, RZ, 0xfc, !PT ;  /* 0x000800001c192812 */ /* 0x000fe400078efcff */
[----:B------:R-:W-:-:S02]  /*0b00*/  SEL R10, R7, R23, P3 ;  /* 0x00000017070a7207 */ /* 0x000fc40001800000 */
[----:B------:R-:W-:Y:S01]  /*0b10*/  FSEL R11, R27, R24, P3 ;  /* 0x000000181b0b7208 */ /* 0x000fe20001800000 */
[----:B------:R-:W-:Y:S01]  /*0b20*/  IMAD.MOV.U32 R23, RZ, RZ, R25 ;  /* 0x000000ffff177224 */ /* 0x000fe200078e0019 */
[----:B------:R-:W-:Y:S01]  /*0b30*/  @P4 LOP3.LUT R11, R24, 0x80000, RZ, 0xfc, !PT ;  /* 0x00080000180b4812 */ /* 0x000fe200078efcff */
[----:B------:R-:W-:Y:S01]  /*0b40*/  IMAD.MOV.U32 R28, RZ, RZ, R22 ;  /* 0x000000ffff1c7224 */ /* 0x000fe200078e0016 */
[----:B------:R-:W3:Y:S03]  /*0b50*/  LDG.E R24, desc[UR8][R16.64+0x14] ;  /* 0x0000140810187981 */ /* 0x000ee6000c1e1900 */
[----:B------:R-:W-:Y:S01]  /*0b60*/  IMAD.MOV.U32 R7, RZ, RZ, R11 ;  /* 0x000000ffff077224 */ /* 0x000fe200078e000b */
[--C-:B----4-:R-:W-:Y:S01]  /*0b70*/  DSETP.MIN.AND P1, P2, R22, R8.reuse, PT ;  /* 0x000000081600722a */ /* 0x110fe20003a20000 */
[----:B------:R-:W-:Y:S01]  /*0b80*/  IMAD.MOV.U32 R29, RZ, RZ, R8 ;  /* 0x000000ffff1d7224 */ /* 0x000fe200078e0008 */
[----:B------:R-:W-:Y:S01]  /*0b90*/  DSETP.MAX.AND P3, P4, R10, R8, PT ;  /* 0x000000080a00722a */ /* 0x000fe20003c6f000 */
[----:B------:R-:W-:-:S02]  /*0ba0*/  IMAD.MOV.U32 R22, RZ, RZ, R10 ;  /* 0x000000ffff167224 */ /* 0x000fc400078e000a */
[----:B------:R-:W-:Y:S02]  /*0bb0*/  IMAD.MOV.U32 R10, RZ, RZ, R8 ;  /* 0x000000ffff0a7224 */ /* 0x000fe400078e0008 */
[----:B------:R-:W4:Y:S01]  /*0bc0*/  LDG.E R8, desc[UR8][R16.64+0x10] ;  /* 0x0000100810087981 */ /* 0x000f22000c1e1900 */
[----:B------:R-:W-:Y:S01]  /*0bd0*/  MOV R11, R9 ;  /* 0x00000009000b7202 */ /* 0x000fe20000000f00 */
[----:B------:R-:W-:-:S03]  /*0be0*/  IMAD.MOV.U32 R25, RZ, RZ, R9 ;  /* 0x000000ffff197224 */ /* 0x000fc600078e0009 */
[----:B------:R-:W-:Y:S02]  /*0bf0*/  FSEL R9, R23, R11, P1 ;  /* 0x0000000b17097208 */ /* 0x000fe40000800000 */
[----:B------:R-:W-:Y:S01]  /*0c00*/  @P2 LOP3.LUT R9, R11, 0x80000, RZ, 0xfc, !PT ;  /* 0x000800000b092812 */ /* 0x000fe200078efcff */
[----:B------:R-:W4:Y:S04]  /*0c10*/  LDG.E R23, desc[UR8][R16.64+0x1c] ;  /* 0x00001c0810177981 */ /* 0x000f28000c1e1900 */
[----:B------:R0:W4:Y:S01]  /*0c20*/  LDG.E R11, desc[UR8][R16.64+0x18] ;  /* 0x00001808100b7981 */ /* 0x000122000c1e1900 */
[----:B------:R-:W-:Y:S01]  /*0c30*/  SEL R28, R28, R29, P1 ;  /* 0x0000001d1c1c7207 */ /* 0x000fe20000800000 */
[----:B------:R-:W-:Y:S01]  /*0c40*/  IMAD.MOV.U32 R29, RZ, RZ, R9 ;  /* 0x000000ffff1d7224 */ /* 0x000fe200078e0009 */
[----:B------:R-:W-:-:S02]  /*0c50*/  FSEL R7, R7, R25, P3 ;  /* 0x0000001907077208 */ /* 0x000fc40001800000 */
[----:B------:R-:W-:Y:S02]  /*0c60*/  @P4 LOP3.LUT R7, R25, 0x80000, RZ, 0xfc, !PT ;  /* 0x0008000019074812 */ /* 0x000fe400078efcff */
[----:B0-----:R-:W-:-:S03]  /*0c70*/  SEL R16, R22, R10, P3 ;  /* 0x0000000a16107207 */ /* 0x001fc60001800000 */
[----:B------:R-:W-:Y:S01]  /*0c80*/  IMAD.MOV.U32 R17, RZ, RZ, R7 ;  /* 0x000000ffff117224 */ /* 0x000fe200078e0007 */
[----:B--2---:R-:W-:Y:S01]  /*0c90*/  DSETP.MIN.AND P1, P2, R28, R20, PT ;  /* 0x000000141c00722a */ /* 0x004fe20003a20000 */
[----:B------:R-:W-:Y:S01]  /*0ca0*/  IMAD.MOV.U32 R22, RZ, RZ, R21 ;  /* 0x000000ffff167224 */ /* 0x000fe200078e0015 */
[----:B------:R-:W-:-:S03]  /*0cb0*/  MOV R7, R16 ;  /* 0x0000001000077202 */ /* 0x000fc60000000f00 */
[----:B------:R-:W-:Y:S01]  /*0cc0*/  DSETP.MAX.AND P3, P4, R16, R20, PT ;  /* 0x000000141000722a */ /* 0x000fe20003c6f000 */
[----:B------:R-:W-:Y:S01]  /*0cd0*/  IMAD.MOV.U32 R10, RZ, RZ, R17 ;  /* 0x000000ffff0a7224 */ /* 0x000fe200078e0011 */
[----:B------:R-:W-:Y:S01]  /*0ce0*/  FSEL R29, R29, R22, P1 ;  /* 0x000000161d1d7208 */ /* 0x000fe20000800000 */
[----:B------:R-:W-:-:S04]  /*0cf0*/  IMAD.WIDE R16, R19, 0x8, R12 ;  /* 0x0000000813107825 */ /* 0x000fc800078e020c */
[----:B------:R-:W-:Y:S02]  /*0d00*/  IMAD.MOV.U32 R9, RZ, RZ, R28 ;  /* 0x000000ffff097224 */ /* 0x000fe400078e001c */
[----:B------:R-:W2:Y:S01]  /*0d10*/  LDG.E.64 R16, desc[UR8][R16.64] ;  /* 0x0000000810107981 */ /* 0x000ea2000c1e1b00 */
[----:B------:R-:W-:Y:S01]  /*0d20*/  @P2 LOP3.LUT R29, R22, 0x80000, RZ, 0xfc, !PT ;  /* 0x00080000161d2812 */ /* 0x000fe200078efcff */
[----:B------:R-:W-:-:S05]  /*0d30*/  IMAD.MOV.U32 R22, RZ, RZ, R20 ;  /* 0x000000ffff167224 */ /* 0x000fca00078e0014 */
[----:B------:R-:W-:Y:S01]  /*0d40*/  SEL R28, R9, R22, P1 ;  /* 0x00000016091c7207 */ /* 0x000fe20000800000 */
[----:B------:R-:W-:-:S05]  /*0d50*/  IMAD.MOV.U32 R9, RZ, RZ, R21 ;  /* 0x000000ffff097224 */ /* 0x000fca00078e0015 */
[----:B------:R-:W-:Y:S02]  /*0d60*/  FSEL R19, R10, R9, P3 ;  /* 0x000000090a137208 */ /* 0x000fe40001800000 */
[----:B------:R-:W-:Y:S02]  /*0d70*/  @P4 LOP3.LUT R19, R9, 0x80000, RZ, 0xfc, !PT ;  /* 0x0008000009134812 */ /* 0x000fe400078efcff */
[----:B------:R-:W-:-:S03]  /*0d80*/  SEL R20, R7, R20, P3 ;  /* 0x0000001407147207 */ /* 0x000fc60001800000 */
[----:B------:R-:W-:Y:S01]  /*0d90*/  IMAD.MOV.U32 R21, RZ, RZ, R19 ;  /* 0x000000ffff157224 */ /* 0x000fe200078e0013 */
[--C-:B-----5:R-:W-:Y:S01]  /*0da0*/  DSETP.MIN.AND P1, P2, R28, R14.reuse, PT ;  /* 0x0000000e1c00722a */ /* 0x120fe20003a20000 */
[----:B------:R-:W-:Y:S02]  /*0db0*/  IMAD.MOV.U32 R25, RZ, RZ, R20 ;  /* 0x000000ffff197224 */ /* 0x000fe400078e0014 */
[----:B------:R-:W-:Y:S02]  /*0dc0*/  IMAD.MOV.U32 R7, RZ, RZ, R21 ;  /* 0x000000ffff077224 */ /* 0x000fe400078e0015 */
[----:B------:R-:W-:Y:S01]  /*0dd0*/  DSETP.MAX.AND P3, P4, R20, R14, PT ;  /* 0x0000000e1400722a */ /* 0x000fe20003c6f000 */
[----:B------:R-:W-:Y:S01]  /*0de0*/  IMAD.MOV.U32 R19, RZ, RZ, R14 ;  /* 0x000000ffff137224 */ /* 0x000fe200078e000e */
[----:B------:R-:W-:Y:S01]  /*0df0*/  MOV R20, R14 ;  /* 0x0000000e00147202 */ /* 0x000fe20000000f00 */
[--C-:B------:R-:W-:Y:S02]  /*0e00*/  IMAD.MOV.U32 R22, RZ, RZ, R15.reuse ;  /* 0x000000ffff167224 */ /* 0x100fe400078e000f */
[----:B------:R-:W-:-:S02]  /*0e10*/  IMAD.MOV.U32 R21, RZ, RZ, R15 ;  /* 0x000000ffff157224 */ /* 0x000fc400078e000f */
[----:B---3--:R-:W-:-:S06]  /*0e20*/  IMAD.WIDE R14, R26, 0x8, R12 ;  /* 0x000000081a0e7825 */ /* 0x008fcc00078e020c */
[----:B------:R-:W3:Y:S01]  /*0e30*/  LDG.E.64 R14, desc[UR8][R14.64] ;  /* 0x000000080e0e7981 */ /* 0x000ee2000c1e1b00 */
[----:B------:R-:W-:-:S05]  /*0e40*/  IMAD.MOV.U32 R10, RZ, RZ, R28 ;  /* 0x000000ffff0a7224 */ /* 0x000fca00078e001c */
[----:B------:R-:W-:Y:S01]  /*0e50*/  SEL R10, R10, R19, P1 ;  /* 0x000000130a0a7207 */ /* 0x000fe20000800000 */
[----:B------:R-:W-:-:S06]  /*0e60*/  IMAD.WIDE R18, R18, 0x8, R12 ;  /* 0x0000000812127825 */ /* 0x000fcc00078e020c */
[----:B------:R-:W5:Y:S01]  /*0e70*/  LDG.E.64 R18, desc[UR8][R18.64] ;  /* 0x0000000812127981 */ /* 0x000f62000c1e1b00 */
[----:B------:R-:W-:Y:S02]  /*0e80*/  MOV R9, R29 ;  /* 0x0000001d00097202 */ /* 0x000fe40000000f00 */
[----:B------:R-:W-:Y:S02]  /*0e90*/  SEL R20, R25, R20, P3 ;  /* 0x0000001419147207 */ /* 0x000fe40001800000 */
[----:B------:R-:W-:Y:S01]  /*0ea0*/  FSEL R25, R9, R22, P1 ;  /* 0x0000001609197208 */ /* 0x000fe20000800000 */
[----:B----4-:R-:W-:-:S06]  /*0eb0*/  IMAD.WIDE R26, R8, 0x8, R12 ;  /* 0x00000008081a7825 */ /* 0x010fcc00078e020c */
[----:B------:R-:W4:Y:S01]  /*0ec0*/  LDG.E.64 R26, desc[UR8][R26.64] ;  /* 0x000000081a1a7981 */ /* 0x000f22000c1e1b00 */
[----:B------:R-:W-:-:S06]  /*0ed0*/  IMAD.WIDE R8, R24, 0x8, R12 ;  /* 0x0000000818087825 */ /* 0x000fcc00078e020c */
[----:B------:R-:W4:Y:S01]  /*0ee0*/  LDG.E.64 R8, desc[UR8][R8.64] ;  /* 0x0000000808087981 */ /* 0x000f22000c1e1b00 */
[----:B------:R-:W-:-:S06]  /*0ef0*/  IMAD.WIDE R28, R11, 0x8, R12 ;  /* 0x000000080b1c7825 */ /* 0x000fcc00078e020c */
[----:B------:R-:W4:Y:S01]  /*0f00*/  LDG.E.64 R28, desc[UR8][R28.64] ;  /* 0x000000081c1c7981 */ /* 0x000f22000c1e1b00 */
[----:B------:R-:W-:-:S06]  /*0f10*/  IMAD.WIDE R12, R23, 0x8, R12 ;  /* 0x00000008170c7825 */ /* 0x000fcc00078e020c */
[----:B------:R-:W4:Y:S01]  /*0f20*/  LDG.E.64 R12, desc[UR8][R12.64] ;  /* 0x000000080c0c7981 */ /* 0x000f22000c1e1b00 */
[----:B------:R-:W-:Y:S02]  /*0f30*/  @P2 LOP3.LUT R25, R22, 0x80000, RZ, 0xfc, !PT ;  /* 0x0008000016192812 */ /* 0x000fe400078efcff */
[----:B------:R-:W-:Y:S02]  /*0f40*/  FSEL R23, R7, R21, P3 ;  /* 0x0000001507177208 */ /* 0x000fe40001800000 */
[----:B------:R-:W-:Y:S01]  /*0f50*/  @P4 LOP3.LUT R23, R21, 0x80000, RZ, 0xfc, !PT ;  /* 0x0008000015174812 */ /* 0x000fe200078efcff */
[----:B------:R-:W-:-:S04]  /*0f60*/  IMAD.MOV.U32 R11, RZ, RZ, R25 ;  /* 0x000000ffff0b7224 */ /* 0x000fc800078e0019 */
[----:B------:R-:W-:Y:S02]  /*0f70*/  IMAD.MOV.U32 R21, RZ, RZ, R23 ;  /* 0x000000ffff157224 */ /* 0x000fe400078e0017 */
[----:B--2---:R-:W-:-:S04]  /*0f80*/  DSETP.MIN.AND P2, P3, R10, R16, PT ;  /* 0x000000100a00722a */ /* 0x004fc80003b40000 */
[----:B------:R-:W-:Y:S01]  /*0f90*/  DSETP.MAX.AND P4, P1, R20, R16, PT ;  /* 0x000000101400722a */ /* 0x000fe2000398f000 */
[----:B------:R-:W-:Y:S02]  /*0fa0*/  IMAD.MOV.U32 R24, RZ, RZ, R11 ;  /* 0x000000ffff187224 */ /* 0x000fe400078e000b */
[----:B------:R-:W-:Y:S02]  /*0fb0*/  IMAD.MOV.U32 R23, RZ, RZ, R17 ;  /* 0x000000ffff177224 */ /* 0x000fe400078e0011 */
[----:B------:R-:W-:Y:S01]  /*0fc0*/  IMAD.MOV.U32 R22, RZ, RZ, R21 ;  /* 0x000000ffff167224 */ /* 0x000fe200078e0015 */
[----:B------:R-:W-:Y:S02]  /*0fd0*/  MOV R11, R20 ;  /* 0x00000014000b7202 */ /* 0x000fe40000000f00 */
[----:B------:R-:W-:Y:S01]  /*0fe0*/  FSEL R21, R24, R23, P2 ;  /* 0x0000001718157208 */ /* 0x000fe20001000000 */
[----:B------:R-:W-:Y:S01]  /*0ff0*/  IMAD.MOV.U32 R20, RZ, RZ, R16 ;  /* 0x000000ffff147224 */ /* 0x000fe200078e0010 */
[----:B------:R-:W-:-:S02]  /*1000*/  @P3 LOP3.LUT R21, R23, 0x80000, RZ, 0xfc, !PT ;  /* 0x0008000017153812 */ /* 0x000fc400078efcff */
[----:B------:R-:W-:Y:S02]  /*1010*/  FSEL R23, R22, R17, P4 ;  /* 0x0000001116177208 */ /* 0x000fe40002000000 */
[----:B------:R-:W-:Y:S01]  /*1020*/  @P1 LOP3.LUT R23, R17, 0x80000, RZ, 0xfc, !PT ;  /* 0x0008000011171812 */ /* 0x000fe200078efcff */
[----:B------:R-:W-:Y:S02]  /*1030*/  IMAD.MOV.U32 R7, RZ, RZ, R10 ;  /* 0x000000ffff077224 */ /* 0x000fe400078e000a */
[----:B------:R-:W-:Y:S01]  /*1040*/  IMAD.MOV.U32 R10, RZ, RZ, R16 ;  /* 0x000000ffff0a7224 */ /* 0x000fe200078e0010 */
[----:B------:R-:W-:Y:S01]  /*1050*/  SEL R16, R11, R20, P4 ;  /* 0x000000140b107207 */ /* 0x000fe20002000000 */
[----:B------:R-:W-:Y:S02]  /*1060*/  IMAD.MOV.U32 R17, RZ, RZ, R23 ;  /* 0x000000ffff117224 */ /* 0x000fe400078e0017 */
[----:B------:R-:W-:Y:S01]  /*1070*/  IMAD.MOV.U32 R11, RZ, RZ, R21 ;  /* 0x000000ffff0b7224 */ /* 0x000fe200078e0015 */
[----:B------:R-:W-:-:S04]  /*1080*/  SEL R10, R7, R10, P2 ;  /* 0x0000000a070a7207 */ /* 0x000fc80001000000 */
[----:B------:R-:W-:Y:S01]  /*1090*/  MOV R7, R10 ;  /* 0x0000000a00077202 */ /* 0x000fe20000000f00 */
[--C-:B---3--:R-:W-:Y:S02]  /*10a0*/  DSETP.MAX.AND P4, P1, R16, R14.reuse, PT ;  /* 0x0000000e1000722a */ /* 0x108fe4000398f000 */
[----:B------:R-:W-:Y:S01]  /*10b0*/  DSETP.MIN.AND P3, P2, R10, R14, PT ;  /* 0x0000000e0a00722a */ /* 0x000fe20003a60000 */
[----:B------:R-:W-:Y:S02]  /*10c0*/  IMAD.MOV.U32 R10, RZ, RZ, R14 ;  /* 0x000000ffff0a7224 */ /* 0x000fe400078e000e */
[----:B------:R-:W-:Y:S01]  /*10d0*/  IMAD.MOV.U32 R22, RZ, RZ, R15 ;  /* 0x000000ffff167224 */ /* 0x000fe200078e000f */
[----:B------:R-:W-:Y:S01]  /*10e0*/  FSEL R17, R17, R15, P4 ;  /* 0x0000000f11117208 */ /* 0x000fe20002000000 */
[----:B------:R-:W-:Y:S01]  /*10f0*/  IMAD.MOV.U32 R20, RZ, RZ, R16 ;  /* 0x000000ffff147224 */ /* 0x000fe200078e0010 */
[----:B------:R-:W-:Y:S01]  /*1100*/  SEL R10, R7, R10, P3 ;  /* 0x0000000a070a7207 */ /* 0x000fe20001800000 */
[----:B------:R-:W-:-:S05]  /*1110*/  IMAD.MOV.U32 R7, RZ, RZ, R14 ;  /* 0x000000ffff077224 */ /* 0x000fca00078e000e */
[----:B------:R-:W-:Y:S02]  /*1120*/  @P1 LOP3.LUT R17, R15, 0x80000, RZ, 0xfc, !PT ;  /* 0x000800000f111812 */ /* 0x000fe400078efcff */
[----:B------:R-:W-:Y:S02]  /*1130*/  FSEL R11, R11, R22, P3 ;  /* 0x000000160b0b7208 */ /* 0x000fe40001800000 */
[----:B------:R-:W-:Y:S01]  /*1140*/  @P2 LOP3.LUT R11, R22, 0x80000, RZ, 0xfc, !PT ;  /* 0x00080000160b2812 */ /* 0x000fe200078efcff */
[----:B------:R-:W-:Y:S01]  /*1150*/  IMAD.MOV.U32 R15, RZ, RZ, R17 ;  /* 0x000000ffff0f7224 */ /* 0x000fe200078e0011 */
[----:B------:R-:W-:-:S04]  /*1160*/  SEL R14, R20, R7, P4 ;  /* 0x00000007140e7207 */ /* 0x000fc80002000000 */
[--C-:B-----5:R-:W-:Y:S02]  /*1170*/  DSETP.MIN.AND P3, P2, R10, R18.reuse, PT ;  /* 0x000000120a00722a */ /* 0x120fe40003a60000 */
[----:B------:R-:W-:Y:S01]  /*1180*/  DSETP.MAX.AND P4, P1, R14, R18, PT ;  /* 0x000000120e00722a */ /* 0x000fe2000398f000 */
[----:B------:R-:W-:Y:S01]  /*1190*/  IMAD.MOV.U32 R17, RZ, RZ, R15 ;  /* 0x000000ffff117224 */ /* 0x000fe200078e000f */
[----:B------:R-:W-:Y:S01]  /*11a0*/  MOV R16, R10 ;  /* 0x0000000a00107202 */ /* 0x000fe20000000f00 */
[----:B------:R-:W-:Y:S02]  /*11b0*/  IMAD.MOV.U32 R15, RZ, RZ, R18 ;  /* 0x000000ffff0f7224 */ /* 0x000fe400078e0012 */
[----:B------:R-:W-:Y:S02]  /*11c0*/  IMAD.MOV.U32 R20, RZ, RZ, R19 ;  /* 0x000000ffff147224 */ /* 0x000fe400078e0013 */
[----:B------:R-:W-:Y:S01]  /*11d0*/  IMAD.MOV.U32 R7, RZ, RZ, R14 ;  /* 0x000000ffff077224 */ /* 0x000fe200078e000e */
[----:B------:R-:W-:-:S02]  /*11e0*/  MOV R14, R18 ;  /* 0x00000012000e7202 */ /* 0x000fc40000000f00 */
[----:B------:R-:W-:Y:S02]  /*11f0*/  SEL R10, R16, R15, P3 ;  /* 0x0000000f100a7207 */ /* 0x000fe40001800000 */
[----:B------:R-:W-:Y:S02]  /*1200*/  FSEL R11, R11, R20, P3 ;  /* 0x000000140b0b7208 */ /* 0x000fe40001800000 */
[----:B------:R-:W-:Y:S02]  /*1210*/  FSEL R15, R17, R19, P4 ;  /* 0x00000013110f7208 */ /* 0x000fe40002000000 */
[----:B------:R-:W-:Y:S02]  /*1220*/  @P2 LOP3.LUT R11, R20, 0x80000, RZ, 0xfc, !PT ;  /* 0x00080000140b2812 */ /* 0x000fe400078efcff */
[----:B------:R-:W-:Y:S02]  /*1230*/  SEL R14, R7, R14, P4 ;  /* 0x0000000e070e7207 */ /* 0x000fe40002000000 */
[----:B------:R-:W-:Y:S01]  /*1240*/  @P1 LOP3.LUT R15, R19, 0x80000, RZ, 0xfc, !PT ;  /* 0x00080000130f1812 */ /* 0x000fe200078efcff */
[----:B------:R-:W-:-:S02]  /*1250*/  IMAD.MOV.U32 R7, RZ, RZ, R10 ;  /* 0x000000ffff077224 */ /* 0x000fc400078e000a */
[----:B------:R-:W-:Y:S02]  /*1260*/  IMAD.MOV.U32 R17, RZ, RZ, R14 ;  /* 0x000000ffff117224 */ /* 0x000fe400078e000e */
[----:B------:R-:W-:Y:S02]  /*1270*/  VIADD R3, R3, 0x10 ;  /* 0x0000001003037836 */ /* 0x000fe40000000000 */
[----:B------:R-:W-:Y:S01]  /*1280*/  VIADD R6, R6, 0x10 ;  /* 0x0000001006067836 */ /* 0x000fe20000000000 */
[--C-:B----4-:R-:W-:Y:S02]  /*1290*/  DSETP.MIN.AND P3, P2, R10, R26.reuse, PT ;  /* 0x0000001a0a00722a */ /* 0x110fe40003a60000 */
[----:B------:R-:W-:Y:S01]  /*12a0*/  DSETP.MAX.AND P4, P1, R14, R26, PT ;  /* 0x0000001a0e00722a */ /* 0x000fe2000398f000 */
[----:B------:R-:W-:Y:S02]  /*12b0*/  IMAD.MOV.U32 R16, RZ, RZ, R27 ;  /* 0x000000ffff107224 */ /* 0x000fe400078e001b */
[----:B------:R-:W-:-:S02]  /*12c0*/  IMAD.MOV.U32 R10, RZ, RZ, R26 ;  /* 0x000000ffff0a7224 */ /* 0x000fc400078e001a */
[----:B------:R-:W-:Y:S01]  /*12d0*/  IMAD.MOV.U32 R14, RZ, RZ, R26 ;  /* 0x000000ffff0e7224 */ /* 0x000fe200078e001a */
[----:B------:R-:W-:Y:S02]  /*12e0*/  FSEL R11, R11, R16, P3 ;  /* 0x000000100b0b7208 */ /* 0x000fe40001800000 */
[----:B------:R-:W-:Y:S02]  /*12f0*/  FSEL R15, R15, R27, P4 ;  /* 0x0000001b0f0f7208 */ /* 0x000fe40002000000 */
[----:B------:R-:W-:Y:S02]  /*1300*/  SEL R10, R7, R10, P3 ;  /* 0x0000000a070a7207 */ /* 0x000fe40001800000 */
[----:B------:R-:W-:Y:S02]  /*1310*/  @P2 LOP3.LUT R11, R16, 0x80000, RZ, 0xfc, !PT ;  /* 0x00080000100b2812 */ /* 0x000fe400078efcff */
[----:B------:R-:W-:Y:S02]  /*1320*/  SEL R14, R17, R14, P4 ;  /* 0x0000000e110e7207 */ /* 0x000fe40002000000 */
[----:B------:R-:W-:-:S02]  /*1330*/  @P1 LOP3.LUT R15, R27, 0x80000, RZ, 0xfc, !PT ;  /* 0x000800001b0f1812 */ /* 0x000fc400078efcff */
[----:B------:R-:W-:-:S04]  /*1340*/  DSETP.MIN.AND P3, P2, R10, R8, PT ;  /* 0x000000080a00722a */ /* 0x000fc80003a60000 */
[----:B------:R-:W-:Y:S01]  /*1350*/  DSETP.MAX.AND P4, P1, R14, R8, PT ;  /* 0x000000080e00722a */ /* 0x000fe2000398f000 */
[----:B------:R-:W-:Y:S01]  /*1360*/  MOV R7, R10 ;  /* 0x0000000a00077202 */ /* 0x000fe20000000f00 */
[----:B------:R-:W-:Y:S02]  /*1370*/  IMAD.MOV.U32 R16, RZ, RZ, R9 ;  /* 0x000000ffff107224 */ /* 0x000fe400078e0009 */
[----:B------:R-:W-:Y:S02]  /*1380*/  IMAD.MOV.U32 R10, RZ, RZ, R8 ;  /* 0x000000ffff0a7224 */ /* 0x000fe400078e0008 */
[----:B------:R-:W-:Y:S01]  /*1390*/  IMAD.MOV.U32 R17, RZ, RZ, R14 ;  /* 0x000000ffff117224 */ /* 0x000fe200078e000e */
[----:B------:R-:W-:Y:S01]  /*13a0*/  FSEL R11, R11, R16, P3 ;  /* 0x000000100b0b7208 */ /* 0x000fe20001800000 */
[----:B------:R-:W-:Y:S01]  /*13b0*/  IMAD.MOV.U32 R14, RZ, RZ, R8 ;  /* 0x000000ffff0e7224 */ /* 0x000fe200078e0008 */
[----:B------:R-:W-:Y:S02]  /*13c0*/  FSEL R15, R15, R9, P4 ;  /* 0x000000090f0f7208 */ /* 0x000fe40002000000 */
[----:B------:R-:W-:-:S02]  /*13d0*/  SEL R10, R7, R10, P3 ;  /* 0x0000000a070a7207 */ /* 0x000fc40001800000 */
[----:B------:R-:W-:Y:S02]  /*13e0*/  @P2 LOP3.LUT R11, R16, 0x80000, RZ, 0xfc, !PT ;  /* 0x00080000100b2812 */ /* 0x000fe400078efcff */
[----:B------:R-:W-:Y:S02]  /*13f0*/  @P1 LOP3.LUT R15, R9, 0x80000, RZ, 0xfc, !PT ;  /* 0x00080000090f1812 */ /* 0x000fe400078efcff */
[----:B------:R-:W-:Y:S01]  /*1400*/  SEL R8, R17, R14, P4 ;  /* 0x0000000e11087207 */ /* 0x000fe20002000000 */
[----:B------:R-:W-:Y:S01]  /*1410*/  IMAD.MOV.U32 R7, RZ, RZ, R11 ;  /* 0x000000ffff077224 */ /* 0x000fe200078e000b */
[----:B------:R-:W-:Y:S01]  /*1420*/  DSETP.MIN.AND P2, P3, R10, R28, PT ;  /* 0x0000001c0a00722a */ /* 0x000fe20003b40000 */
[----:B------:R-:W-:Y:S01]  /*1430*/  IMAD.MOV.U32 R9, RZ, RZ, R15 ;  /* 0x000000ffff097224 */ /* 0x000fe200078e000f */
[----:B------:R-:W-:-:S04]  /*1440*/  MOV R14, R29 ;  /* 0x0000001d000e7202 */ /* 0x000fc80000000f00 */
[----:B------:R-:W-:Y:S01]  /*1450*/  FSEL R15, R7, R14, P2 ;  /* 0x0000000e070f7208 */ /* 0x000fe20001000000 */
[----:B------:R-:W-:Y:S01]  /*1460*/  DSETP.MAX.AND P1, P4, R8, R28, PT ;  /* 0x0000001c0800722a */ /* 0x000fe20003c2f000 */
[----:B------:R-:W-:-:S05]  /*1470*/  IMAD.MOV.U32 R7, RZ, RZ, R28 ;  /* 0x000000ffff077224 */ /* 0x000fca00078e001c */
[----:B------:R-:W-:Y:S01]  /*1480*/  SEL R10, R10, R7, P2 ;  /* 0x000000070a0a7207 */ /* 0x000fe20001000000 */
[----:B------:R-:W-:Y:S01]  /*1490*/  IMAD.MOV.U32 R7, RZ, RZ, R9 ;  /* 0x000000ffff077224 */ /* 0x000fe200078e0009 */
[----:B------:R-:W-:-:S04]  /*14a0*/  @P3 LOP3.LUT R15, R14, 0x80000, RZ, 0xfc, !PT ;  /* 0x000800000e0f3812 */ /* 0x000fc800078efcff */
[----:B------:R-:W-:Y:S02]  /*14b0*/  FSEL R7, R7, R14, P1 ;  /* 0x0000000e07077208 */ /* 0x000fe40000800000 */
[----:B------:R-:W-:Y:S01]  /*14c0*/  @P4 LOP3.LUT R7, R14, 0x80000, RZ, 0xfc, !PT ;  /* 0x000800000e074812 */ /* 0x000fe200078efcff */
[----:B------:R-:W-:Y:S01]  /*14d0*/  IMAD.MOV.U32 R11, RZ, RZ, R15 ;  /* 0x000000ffff0b7224 */ /* 0x000fe200078e000f */
[----:B------:R-:W-:-:S03]  /*14e0*/  SEL R8, R8, R28, P1 ;  /* 0x0000001c08087207 */ /* 0x000fc60000800000 */
[----:B------:R-:W-:Y:S02]  /*14f0*/  IMAD.MOV.U32 R9, RZ, RZ, R7 ;  /* 0x000000ffff097224 */ /* 0x000fe400078e0007 */
[--C-:B------:R-:W-:Y:S01]  /*1500*/  DSETP.MIN.AND P4, P1, R10, R12.reuse, PT ;  /* 0x0000000c0a00722a */ /* 0x100fe20003980000 */
[----:B------:R-:W-:Y:S02]  /*1510*/  IMAD.MOV.U32 R14, RZ, RZ, R10 ;  /* 0x000000ffff0e7224 */ /* 0x000fe400078e000a */
[----:B------:R-:W-:Y:S01]  /*1520*/  IMAD.MOV.U32 R7, RZ, RZ, R9 ;  /* 0x000000ffff077224 */ /* 0x000fe200078e0009 */
[----:B------:R-:W-:Y:S01]  /*1530*/  DSETP.MAX.AND P2, P3, R8, R12, PT ;  /* 0x0000000c0800722a */ /* 0x000fe20003b4f000 */
[----:B------:R-:W-:Y:S02]  /*1540*/  IMAD.MOV.U32 R10, RZ, RZ, R13 ;  /* 0x000000ffff0a7224 */ /* 0x000fe400078e000d */
[----:B------:R-:W-:Y:S01]  /*1550*/  IMAD.MOV.U32 R9, RZ, RZ, R12 ;  /* 0x000000ffff097224 */ /* 0x000fe200078e000c */
[----:B------:R-:W-:Y:S01]  /*1560*/  MOV R15, R11 ;  /* 0x0000000b000f7202 */ /* 0x000fe20000000f00 */
[----:B------:R-:W-:-:S03]  /*1570*/  IMAD.MOV.U32 R18, RZ, RZ, R8 ;  /* 0x000000ffff127224 */ /* 0x000fc600078e0008 */
[----:B------:R-:W-:Y:S02]  /*1580*/  SEL R8, R14, R9, P4 ;  /* 0x000000090e087207 */ /* 0x000fe40002000000 */
[----:B------:R-:W-:Y:S02]  /*1590*/  FSEL R9, R15, R10, P4 ;  /* 0x0000000a0f097208 */ /* 0x000fe40002000000 */
[----:B------:R-:W-:Y:S02]  /*15a0*/  ISETP.NE.AND P4, PT, R3, RZ, PT ;  /* 0x000000ff0300720c */ /* 0x000fe40003f85270 */
[----:B------:R-:W-:Y:S02]  /*15b0*/  FSEL R7, R7, R13, P2 ;  /* 0x0000000d07077208 */ /* 0x000fe40001000000 */
[----:B------:R-:W-:Y:S02]  /*15c0*/  MOV R19, R12 ;  /* 0x0000000c00137202 */ /* 0x000fe40000000f00 */
[----:B------:R-:W-:-:S02]  /*15d0*/  @P3 LOP3.LUT R7, R13, 0x80000, RZ, 0xfc, !PT ;  /* 0x000800000d073812 */ /* 0x000fc400078efcff */
[----:B------:R-:W-:Y:S02]  /*15e0*/  SEL R18, R18, R19, P2 ;  /* 0x0000001312127207 */ /* 0x000fe40001000000 */
[----:B------:R-:W-:Y:S01]  /*15f0*/  @P1 LOP3.LUT R9, R10, 0x80000, RZ, 0xfc, !PT ;  /* 0x000800000a091812 */ /* 0x000fe200078efcff */
[----:B------:R-:W-:Y:S02]  /*1600*/  IMAD.MOV.U32 R19, RZ, RZ, R7 ;  /* 0x000000ffff137224 */ /* 0x000fe400078e0007 */
[----:B------:R-:W-:Y:S05]  /*1610*/  @P4 BRA `(.L_x_6) ;  /* 0xffffffec00404947 */ /* 0x000fea000383ffff */
.L_x_5:
[----:B------:R-:W-:Y:S05]  /*1620*/  BSYNC.RECONVERGENT B2 ;  /* 0x0000000000027941 */ /* 0x000fea0003800200 */
.L_x_4:
[----:B------:R-:W-:Y:S04]  /*1630*/  BSSY.RECONVERGENT B2, `(.L_x_7) ;  /* 0x0000129000027945 */ /* 0x000fe80003800200 */
[----:B------:R-:W-:Y:S05]  /*1640*/  @!P0 BRA `(.L_x_8) ;  /* 0x00000010009c8947 */ /* 0x000fea0003800000 */
[----:B------:R-:W-:Y:S01]  /*1650*/  ISETP.GE.U32.AND P1, PT, R5, 0x8, PT ;  /* 0x000000080500780c */ /* 0x000fe20003f26070 */
[----:B------:R-:W-:Y:S01]  /*1660*/  BSSY.RECONVERGENT B3, `(.L_x_9) ;  /* 0x0000094000037945 */ /* 0x000fe20003800200 */
[----:B------:R-:W-:-:S04]  /*1670*/  LOP3.LUT R3, R4, 0x7, RZ, 0xc0, !PT ;  /* 0x0000000704037812 */ /* 0x000fc800078ec0ff */
[----:B------:R-:W-:-:S07]  /*1680*/  ISETP.NE.AND P0, PT, R3, RZ, PT ;  /* 0x000000ff0300720c */ /* 0x000fce0003f05270 */
[----:B------:R-:W-:Y:S06]  /*1690*/  @!P1 BRA `(.L_x_10) ;  /* 0x0000000800409947 */ /* 0x000fec0003800000 */
[----:B------:R-:W0:Y:S08]  /*16a0*/  LDC.64 R28, c[0x0][0x388] ;  /* 0x0000e200ff1c7b82 */ /* 0x000e300000000a00 */
[----:B------:R-:W1:Y:S01]  /*16b0*/  LDC.64 R12, c[0x0][0x380] ;  /* 0x0000e000ff0c7b82 */ /* 0x000e620000000a00 */
[----:B0-----:R-:W-:-:S05]  /*16c0*/  IMAD.WIDE R28, R6, 0x4, R28 ;  /* 0x00000004061c7825 */ /* 0x001fca00078e021c */
[----:B------:R-:W1:Y:S04]  /*16d0*/  LDG.E R15, desc[UR8][R28.64] ;  /* 0x000000081c0f7981 */ /* 0x000e68000c1e1900 */
[----:B------:R-:W2:Y:S04]  /*16e0*/  LDG.E R21, desc[UR8][R28.64+0x4] ;  /* 0x000004081c157981 */ /* 0x000ea8000c1e1900 */
[----:B------:R-:W3:Y:S04]  /*16f0*/  LDG.E R17, desc[UR8][R28.64+0x8] ;  /* 0x000008081c117981 */ /* 0x000ee8000c1e1900 */
[----:B------:R-:W4:Y:S04]  /*1700*/  LDG.E R27, desc[UR8][R28.64+0xc] ;  /* 0x00000c081c1b7981 */ /* 0x000f28000c1e1900 */
[----:B------:R-:W5:Y:S04]  /*1710*/  LDG.E R22, desc[UR8][R28.64+0x10] ;  /* 0x000010081c167981 */ /* 0x000f68000c1e1900 */
[----:B------:R-:W5:Y:S04]  /*1720*/  LDG.E R10, desc[UR8][R28.64+0x14] ;  /* 0x000014081c0a7981 */ /* 0x000f68000c1e1900 */
[----:B------:R-:W5:Y:S04]  /*1730*/  LDG.E R5, desc[UR8][R28.64+0x18] ;  /* 0x000018081c057981 */ /* 0x000f68000c1e1900 */
[----:B------:R0:W5:Y:S01]  /*1740*/  LDG.E R7, desc[UR8][R28.64+0x1c] ;  /* 0x00001c081c077981 */ /* 0x000162000c1e1900 */
[----:B-1----:R-:W-:-:S06]  /*1750*/  IMAD.WIDE R14, R15, 0x8, R12 ;  /* 0x000000080f0e7825 */ /* 0x002fcc00078e020c */
[----:B------:R-:W4:Y:S01]  /*1760*/  LDG.E.64 R14, desc[UR8][R14.64] ;  /* 0x000000080e0e7981 */ /* 0x000f22000c1e1b00 */
[----:B--2---:R-:W-:-:S06]  /*1770*/  IMAD.WIDE R20, R21, 0x8, R12 ;  /* 0x0000000815147825 */ /* 0x004fcc00078e020c */
[----:B------:R-:W2:Y:S01]  /*1780*/  LDG.E.64 R20, desc[UR8][R20.64] ;  /* 0x0000000814147981 */ /* 0x000ea2000c1e1b00 */
[----:B---3--:R-:W-:-:S06]  /*1790*/  IMAD.WIDE R16, R17, 0x8, R12 ;  /* 0x0000000811107825 */ /* 0x008fcc00078e020c */
[----:B------:R-:W3:Y:S01]  /*17a0*/  LDG.E.64 R16, desc[UR8][R16.64] ;  /* 0x0000000810107981 */ /* 0x000ee2000c1e1b00 */
[----:B------:R-:W-:Y:S02]  /*17b0*/  IMAD.MOV.U32 R11, RZ, RZ, R9 ;  /* 0x000000ffff0b7224 */ /* 0x000fe400078e0009 */
[----:B------:R-:W-:Y:S01]  /*17c0*/  IMAD.MOV.U32 R23, RZ, RZ, R8 ;  /* 0x000000ffff177224 */ /* 0x000fe200078e0008 */
[----:B------:R-:W-:Y:S01]  /*17d0*/  MOV R24, R18 ;  /* 0x0000001200187202 */ /* 0x000fe20000000f00 */
[----:B------:R-:W-:Y:S01]  /*17e0*/  IMAD.MOV.U32 R25, RZ, RZ, R19 ;  /* 0x000000ffff197224 */ /* 0x000fe200078e0013 */
[----:B----4-:R-:W-:Y:S01]  /*17f0*/  DSETP.MIN.AND P1, P2, R8, R14, PT ;  /* 0x0000000e0800722a */ /* 0x010fe20003a20000 */
[----:B------:R-:W-:-:S06]  /*1800*/  IMAD.WIDE R8, R27, 0x8, R12 ;  /* 0x000000081b087825 */ /* 0x000fcc00078e020c */
[----:B------:R-:W4:Y:S01]  /*1810*/  LDG.E.64 R8, desc[UR8][R8.64] ;  /* 0x0000000808087981 */ /* 0x000f22000c1e1b00 */
[----:B------:R-:W-:-:S05]  /*1820*/  IMAD.MOV.U32 R26, RZ, RZ, R14 ;  /* 0x000000ffff1a7224 */ /* 0x000fca00078e000e */
[----:B------:R-:W-:Y:S01]  /*1830*/  SEL R26, R23, R26, P1 ;  /* 0x0000001a171a7207 */ /* 0x000fe20000800000 */
[----:B-----5:R-:W-:-:S06]  /*1840*/  IMAD.WIDE R22, R22, 0x8, R12 ;  /* 0x0000000816167825 */ /* 0x020fcc00078e020c */
[----:B------:R-:W5:Y:S01]  /*1850*/  LDG.E.64 R22, desc[UR8][R22.64] ;  /* 0x0000000816167981 */ /* 0x000f62000c1e1b00 */
[----:B------:R-:W-:Y:S01]  /*1860*/  DSETP.MAX.AND P3, P4, R18, R14, PT ;  /* 0x0000000e1200722a */ /* 0x000fe20003c6f000 */
[----:B------:R-:W-:Y:S02]  /*1870*/  IMAD.MOV.U32 R18, RZ, RZ, R15 ;  /* 0x000000ffff127224 */ /* 0x000fe400078e000f */
[----:B------:R-:W-:-:S03]  /*1880*/  IMAD.MOV.U32 R19, RZ, RZ, R14 ;  /* 0x000000ffff137224 */ /* 0x000fc600078e000e */
[----:B------:R-:W-:Y:S02]  /*1890*/  FSEL R11, R11, R18, P1 ;  /* 0x000000120b0b7208 */ /* 0x000fe40000800000 */
[----:B------:R-:W-:Y:S02]  /*18a0*/  @P2 LOP3.LUT R11, R18, 0x80000, RZ, 0xfc, !PT ;  /* 0x00080000120b2812 */ /* 0x000fe400078efcff */
[----:B------:R-:W-:Y:S01]  /*18b0*/  SEL R24, R24, R19, P3 ;  /* 0x0000001318187207 */ /* 0x000fe20001800000 */
[----:B------:R-:W-:-:S04]  /*18c0*/  IMAD.WIDE R18, R10, 0x8, R12 ;  /* 0x000000080a127825 */ /* 0x000fc800078e020c */
[----:B------:R-:W-:Y:S02]  /*18d0*/  IMAD.MOV.U32 R14, RZ, RZ, R15 ;  /* 0x000000ffff0e7224 */ /* 0x000fe400078e000f */
[----:B------:R-:W5:Y:S01]  /*18e0*/  LDG.E.64 R18, desc[UR8][R18.64] ;  /* 0x0000000812127981 */ /* 0x000f62000c1e1b00 */
[----:B------:R-:W-:Y:S02]  /*18f0*/  MOV R27, R11 ;  /* 0x0000000b001b7202 */ /* 0x000fe40000000f00 */
[----:B------:R-:W-:Y:S02]  /*1900*/  FSEL R25, R25, R14, P3 ;  /* 0x0000000e19197208 */ /* 0x000fe40001800000 */
[----:B------:R-:W-:Y:S01]  /*1910*/  @P4 LOP3.LUT R25, R14, 0x80000, RZ, 0xfc, !PT ;  /* 0x000800000e194812 */ /* 0x000fe200078efcff */
[----:B------:R-:W-:Y:S01]  /*1920*/  IMAD.MOV.U32 R11, RZ, RZ, R26 ;  /* 0x000000ffff0b7224 */ /* 0x000fe200078e001a */
[----:B--2---:R-:W-:Y:S01]  /*1930*/  DSETP.MIN.AND P1, P2, R26, R20, PT ;  /* 0x000000141a00722a */ /* 0x004fe20003a20000 */
[----:B------:R-:W-:-:S02]  /*1940*/  IMAD.MOV.U32 R14, RZ, RZ, R27 ;  /* 0x000000ffff0e7224 */ /* 0x000fc400078e001b */
[----:B------:R-:W-:Y:S01]  /*1950*/  IMAD.MOV.U32 R26, RZ, RZ, R24 ;  /* 0x000000ffff1a7224 */ /* 0x000fe200078e0018 */
[----:B------:R-:W-:Y:S01]  /*1960*/  DSETP.MAX.AND P3, P4, R24, R20, PT ;  /* 0x000000141800722a */ /* 0x000fe20003c6f000 */
[----:B------:R-:W-:Y:S01]  /*1970*/  IMAD.MOV.U32 R15, RZ, RZ, R25 ;  /* 0x000000ffff0f7224 */ /* 0x000fe200078e0019 */
[----:B------:R-:W-:Y:S01]  /*1980*/  MOV R25, R21 ;  /* 0x0000001500197202 */ /* 0x000fe20000000f00 */
[--C-:B------:R-:W-:Y:S02]  /*1990*/  IMAD.MOV.U32 R24, RZ, RZ, R20.reuse ;  /* 0x000000ffff187224 */ /* 0x100fe400078e0014 */
[----:B------:R-:W-:Y:S02]  /*19a0*/  IMAD.MOV.U32 R27, RZ, RZ, R20 ;  /* 0x000000ffff1b7224 */ /* 0x000fe400078e0014 */
[----:B0-----:R-:W-:Y:S02]  /*19b0*/  IMAD.MOV.U32 R28, RZ, RZ, R21 ;  /* 0x000000ffff1c7224 */ /* 0x001fe400078e0015 */
[----:B------:R-:W-:-:S06]  /*19c0*/  IMAD.WIDE R20, R5, 0x8, R12 ;  /* 0x0000000805147825 */ /* 0x000fcc00078e020c */
[----:B------:R-:W2:Y:S01]  /*19d0*/  LDG.E.64 R20, desc[UR8][R20.64] ;  /* 0x0000000814147981 */ /* 0x000ea2000c1e1b00 */
[----:B------:R-:W-:-:S06]  /*19e0*/  IMAD.WIDE R12, R7, 0x8, R12 ;  /* 0x00000008070c7825 */ /* 0x000fcc00078e020c */
[----:B------:R-:W2:Y:S01]  /*19f0*/  LDG.E.64 R12, desc[UR8][R12.64] ;  /* 0x000000080c0c7981 */ /* 0x000ea2000c1e1b00 */
[----:B------:R-:W-:Y:S02]  /*1a00*/  FSEL R5, R14, R25, P1 ;  /* 0x000000190e057208 */ /* 0x000fe40000800000 */
[----:B------:R-:W-:Y:S02]  /*1a10*/  FSEL R15, R15, R28, P3 ;  /* 0x0000001c0f0f7208 */ /* 0x000fe40001800000 */
[----:B------:R-:W-:Y:S02]  /*1a20*/  @P2 LOP3.LUT R5, R25, 0x80000, RZ, 0xfc, !PT ;  /* 0x0008000019052812 */ /* 0x000fe400078efcff */
[----:B------:R-:W-:Y:S02]  /*1a30*/  @P4 LOP3.LUT R15, R28, 0x80000, RZ, 0xfc, !PT ;  /* 0x000800001c0f4812 */ /* 0x000fe400078efcff */
[----:B------:R-:W-:Y:S01]  /*1a40*/  SEL R24, R11, R24, P1 ;  /* 0x000000180b187207 */ /* 0x000fe20000800000 */
[----:B------:R-:W-:Y:S01]  /*1a50*/  IMAD.MOV.U32 R25, RZ, RZ, R5 ;  /* 0x000000ffff197224 */ /* 0x000fe200078e0005 */
[----:B------:R-:W-:Y:S01]  /*1a60*/  SEL R26, R26, R27, P3 ;  /* 0x0000001b1a1a7207 */ /* 0x000fe20001800000 */
[----:B------:R-:W-:-:S04]  /*1a70*/  IMAD.MOV.U32 R27, RZ, RZ, R15 ;  /* 0x000000ffff1b7224 */ /* 0x000fc800078e000f */
[--C-:B---3--:R-:W-:Y:S02]  /*1a80*/  DSETP.MIN.AND P1, P2, R24, R16.reuse, PT ;  /* 0x000000101800722a */ /* 0x108fe40003a20000 */
[----:B------:R-:W-:Y:S01]  /*1a90*/  DSETP.MAX.AND P3, P4, R26, R16, PT ;  /* 0x000000101a00722a */ /* 0x000fe20003c6f000 */
[----:B------:R-:W-:Y:S02]  /*1aa0*/  IMAD.MOV.U32 R14, RZ, RZ, R17 ;  /* 0x000000ffff0e7224 */ /* 0x000fe400078e0011 */
[----:B------:R-:W-:Y:S02]  /*1ab0*/  IMAD.MOV.U32 R10, RZ, RZ, R24 ;  /* 0x000000ffff0a7224 */ /* 0x000fe400078e0018 */
[--C-:B------:R-:W-:Y:S01]  /*1ac0*/  IMAD.MOV.U32 R7, RZ, RZ, R16.reuse ;  /* 0x000000ffff077224 */ /* 0x100fe200078e0010 */
[----:B------:R-:W-:Y:S01]  /*1ad0*/  MOV R5, R26 ;  /* 0x0000001a00057202 */ /* 0x000fe20000000f00 */
[----:B------:R-:W-:Y:S01]  /*1ae0*/  IMAD.MOV.U32 R24, RZ, RZ, R16 ;  /* 0x000000ffff187224 */ /* 0x000fe200078e0010 */
[----:B------:R-:W-:-:S02]  /*1af0*/  FSEL R11, R25, R14, P1 ;  /* 0x0000000e190b7208 */ /* 0x000fc40000800000 */
[----:B------:R-:W-:Y:S02]  /*1b00*/  FSEL R15, R27, R17, P3 ;  /* 0x000000111b0f7208 */ /* 0x000fe40001800000 */
[----:B------:R-:W-:Y:S02]  /*1b10*/  SEL R10, R10, R7, P1 ;  /* 0x000000070a0a7207 */ /* 0x000fe40000800000 */
[----:B------:R-:W-:Y:S02]  /*1b20*/  @P2 LOP3.LUT R11, R14, 0x80000, RZ, 0xfc, !PT ;  /* 0x000800000e0b2812 */ /* 0x000fe400078efcff */
[----:B------:R-:W-:Y:S02]  /*1b30*/  SEL R14, R5, R24, P3 ;  /* 0x00000018050e7207 */ /* 0x000fe40001800000 */
[----:B------:R-:W-:-:S03]  /*1b40*/  @P4 LOP3.LUT R15, R17, 0x80000, RZ, 0xfc, !PT ;  /* 0x00080000110f4812 */ /* 0x000fc600078efcff */
[----:B------:R-:W-:Y:S02]  /*1b50*/  IMAD.MOV.U32 R7, RZ, RZ, R14 ;  /* 0x000000ffff077224 */ /* 0x000fe400078e000e */
[----:B------:R-:W-:Y:S02]  /*1b60*/  IMAD.MOV.U32 R5, RZ, RZ, R10 ;  /* 0x000000ffff057224 */ /* 0x000fe400078e000a */
[----:B------:R-:W-:Y:S01]  /*1b70*/  VIADD R6, R6, 0x8 ;  /* 0x0000000806067836 */ /* 0x000fe20000000000 */
[--C-:B----4-:R-:W-:Y:S02]  /*1b80*/  DSETP.MIN.AND P1, P2, R10, R8.reuse, PT ;  /* 0x000000080a00722a */ /* 0x110fe40003a20000 */
[----:B------:R-:W-:Y:S01]  /*1b90*/  DSETP.MAX.AND P3, P4, R14, R8, PT ;  /* 0x000000080e00722a */ /* 0x000fe20003c6f000 */
[----:B------:R-:W-:Y:S01]  /*1ba0*/  IMAD.MOV.U32 R14, RZ, RZ, R9 ;  /* 0x000000ffff0e7224 */ /* 0x000fe200078e0009 */
[----:B------:R-:W-:Y:S01]  /*1bb0*/  MOV R10, R8 ;  /* 0x00000008000a7202 */ /* 0x000fe20000000f00 */
[----:B------:R-:W-:-:S03]  /*1bc0*/  IMAD.MOV.U32 R16, RZ, RZ, R8 ;  /* 0x000000ffff107224 */ /* 0x000fc600078e0008 */
[----:B------:R-:W-:Y:S02]  /*1bd0*/  FSEL R15, R15, R9, P3 ;  /* 0x000000090f0f7208 */ /* 0x000fe40001800000 */
[----:B------:R-:W-:-:S04]  /*1be0*/  FSEL R11, R11, R14, P1 ;  /* 0x0000000e0b0b7208 */ /* 0x000fc80000800000 */
[----:B------:R-:W-:Y:S02]  /*1bf0*/  @P2 LOP3.LUT R11, R14, 0x80000, RZ, 0xfc, !PT ;  /* 0x000800000e0b2812 */ /* 0x000fe400078efcff */
[----:B------:R-:W-:Y:S02]  /*1c00*/  @P4 LOP3.LUT R15, R9, 0x80000, RZ, 0xfc, !PT ;  /* 0x00080000090f4812 */ /* 0x000fe400078efcff */
[----:B------:R-:W-:Y:S01]  /*1c10*/  SEL R8, R5, R10, P1 ;  /* 0x0000000a05087207 */ /* 0x000fe20000800000 */
[----:B------:R-:W-:Y:S01]  /*1c20*/  IMAD.MOV.U32 R9, RZ, RZ, R11 ;  /* 0x000000ffff097224 */ /* 0x000fe200078e000b */
[----:B------:R-:W-:Y:S01]  /*1c30*/  SEL R10, R7, R16, P3 ;  /* 0x00000010070a7207 */ /* 0x000fe20001800000 */
[----:B------:R-:W-:-:S04]  /*1c40*/  IMAD.MOV.U32 R11, RZ, RZ, R15 ;  /* 0x000000ffff0b7224 */ /* 0x000fc800078e000f */
[--C-:B-----5:R-:W-:Y:S02]  /*1c50*/  DSETP.MIN.AND P1, P2, R8, R22.reuse, PT ;  /* 0x000000160800722a */ /* 0x120fe40003a20000 */
[----:B------:R-:W-:Y:S01]  /*1c60*/  DSETP.MAX.AND P3, P4, R10, R22, PT ;  /* 0x000000160a00722a */ /* 0x000fe20003c6f000 */
[----:B------:R-:W-:Y:S01]  /*1c70*/  MOV R7, R10 ;  /* 0x0000000a00077202 */ /* 0x000fe20000000f00 */
[----:B------:R-:W-:Y:S02]  /*1c80*/  IMAD.MOV.U32 R5, RZ, RZ, R8 ;  /* 0x000000ffff057224 */ /* 0x000fe400078e0008 */
[----:B------:R-:W-:Y:S02]  /*1c90*/  IMAD.MOV.U32 R10, RZ, RZ, R23 ;  /* 0x000000ffff0a7224 */ /* 0x000fe400078e0017 */
[--C-:B------:R-:W-:Y:S02]  /*1ca0*/  IMAD.MOV.U32 R8, RZ, RZ, R22.reuse ;  /* 0x000000ffff087224 */ /* 0x100fe400078e0016 */
[----:B------:R-:W-:Y:S01]  /*1cb0*/  IMAD.MOV.U32 R14, RZ, RZ, R22 ;  /* 0x000000ffff0e7224 */ /* 0x000fe200078e0016 */
[----:B------:R-:W-:-:S02]  /*1cc0*/  FSEL R9, R9, R10, P1 ;  /* 0x0000000a09097208 */ /* 0x000fc40000800000 */
[----:B------:R-:W-:Y:S02]  /*1cd0*/  FSEL R11, R11, R23, P3 ;  /* 0x000000170b0b7208 */ /* 0x000fe40001800000 */
[----:B------:R-:W-:Y:S02]  /*1ce0*/  SEL R8, R5, R8, P1 ;  /* 0x0000000805087207 */ /* 0x000fe40000800000 */
[----:B------:R-:W-:Y:S02]  /*1cf0*/  @P2 LOP3.LUT R9, R10, 0x80000, RZ, 0xfc, !PT ;  /* 0x000800000a092812 */ /* 0x000fe400078efcff */
[----:B------:R-:W-:Y:S02]  /*1d00*/  SEL R10, R7, R14, P3 ;  /* 0x0000000e070a7207 */ /* 0x000fe40001800000 */
[----:B------:R-:W-:Y:S02]  /*1d10*/  @P4 LOP3.LUT R11, R23, 0x80000, RZ, 0xfc, !PT ;  /* 0x00080000170b4812 */ /* 0x000fe400078efcff */
[----:B------:R-:W-:-:S04]  /*1d20*/  DSETP.MIN.AND P1, P2, R8, R18, PT ;  /* 0x000000120800722a */ /* 0x000fc80003a20000 */
[----:B------:R-:W-:Y:S01]  /*1d30*/  DSETP.MAX.AND P3, P4, R10, R18, PT ;  /* 0x000000120a00722a */ /* 0x000fe20003c6f000 */
[----:B------:R-:W-:Y:S02]  /*1d40*/  IMAD.MOV.U32 R7, RZ, RZ, R10 ;  /* 0x000000ffff077224 */ /* 0x000fe400078e000a */
[----:B------:R-:W-:Y:S02]  /*1d50*/  IMAD.MOV.U32 R10, RZ, RZ, R19 ;  /* 0x000000ffff0a7224 */ /* 0x000fe400078e0013 */
[----:B------:R-:W-:Y:S01]  /*1d60*/  IMAD.MOV.U32 R5, RZ, RZ, R8 ;  /* 0x000000ffff057224 */ /* 0x000fe200078e0008 */
[----:B------:R-:W-:Y:S01]  /*1d70*/  MOV R8, R18 ;  /* 0x0000001200087202 */ /* 0x000fe20000000f00 */
[----:B------:R-:W-:Y:S01]  /*1d80*/  IMAD.MOV.U32 R14, RZ, RZ, R18 ;  /* 0x000000ffff0e7224 */ /* 0x000fe200078e0012 */
[----:B------:R-:W-:Y:S02]  /*1d90*/  FSEL R9, R9, R10, P1 ;  /* 0x0000000a09097208 */ /* 0x000fe40000800000 */
[----:B------:R-:W-:-:S02]  /*1da0*/  FSEL R11, R11, R19, P3 ;  /* 0x000000130b0b7208 */ /* 0x000fc40001800000 */
[----:B------:R-:W-:Y:S02]  /*1db0*/  SEL R8, R5, R8, P1 ;  /* 0x0000000805087207 */ /* 0x000fe40000800000 */
[----:B------:R-:W-:Y:S02]  /*1dc0*/  @P2 LOP3.LUT R9, R10, 0x80000, RZ, 0xfc, !PT ;  /* 0x000800000a092812 */ /* 0x000fe400078efcff */
[----:B------:R-:W-:Y:S02]  /*1dd0*/  SEL R10, R7, R14, P3 ;  /* 0x0000000e070a7207 */ /* 0x000fe40001800000 */
[----:B------:R-:W-:Y:S02]  /*1de0*/  @P4 LOP3.LUT R11, R19, 0x80000, RZ, 0xfc, !PT ;  /* 0x00080000130b4812 */ /* 0x000fe400078efcff */
[----:B--2---:R-:W-:-:S04]  /*1df0*/  DSETP.MIN.AND P1, P2, R8, R20, PT ;  /* 0x000000140800722a */ /* 0x004fc80003a20000 */
[----:B------:R-:W-:Y:S01]  /*1e00*/  DSETP.MAX.AND P3, P4, R10, R20, PT ;  /* 0x000000140a00722a */ /* 0x000fe20003c6f000 */
[----:B------:R-:W-:Y:S01]  /*1e10*/  IMAD.MOV.U32 R7, RZ, RZ, R10 ;  /* 0x000000ffff077224 */ /* 0x000fe200078e000a */
[-C--:B------:R-:W-:Y:S01]  /*1e20*/  MOV R10, R21.reuse ;  /* 0x00000015000a7202 */ /* 0x080fe20000000f00 */
[----:B------:R-:W-:Y:S02]  /*1e30*/  IMAD.MOV.U32 R14, RZ, RZ, R20 ;  /* 0x000000ffff0e7224 */ /* 0x000fe400078e0014 */
[----:B------:R-:W-:Y:S01]  /*1e40*/  IMAD.MOV.U32 R5, RZ, RZ, R8 ;  /* 0x000000ffff057224 */ /* 0x000fe200078e0008 */
[----:B------:R-:W-:Y:S01]  /*1e50*/  FSEL R9, R9, R10, P1 ;  /* 0x0000000a09097208 */ /* 0x000fe20000800000 */
[----:B------:R-:W-:Y:S01]  /*1e60*/  IMAD.MOV.U32 R8, RZ, RZ, R20 ;  /* 0x000000ffff087224 */ /* 0x000fe200078e0014 */
[----:B------:R-:W-:Y:S02]  /*1e70*/  FSEL R11, R11, R21, P3 ;  /* 0x000000150b0b7208 */ /* 0x000fe40001800000 */
[----:B------:R-:W-:-:S02]  /*1e80*/  @P2 LOP3.LUT R9, R10, 0x80000, RZ, 0xfc, !PT ;  /* 0x000800000a092812 */ /* 0x000fc400078efcff */
[----:B------:R-:W-:Y:S02]  /*1e90*/  SEL R10, R7, R14, P3 ;  /* 0x0000000e070a7207 */ /* 0x000fe40001800000 */
[----:B------:R-:W-:Y:S02]  /*1ea0*/  @P4 LOP3.LUT R11, R21, 0x80000, RZ, 0xfc, !PT ;  /* 0x00080000150b4812 */ /* 0x000fe400078efcff */
[----:B------:R-:W-:-:S04]  /*1eb0*/  SEL R8, R5, R8, P1 ;  /* 0x0000000805087207 */ /* 0x000fc80000800000 */
[--C-:B------:R-:W-:Y:S02]  /*1ec0*/  DSETP.MAX.AND P3, P4, R10, R12.reuse, PT ;  /* 0x0000000c0a00722a */ /* 0x100fe40003c6f000 */
[----:B------:R-:W-:Y:S01]  /*1ed0*/  DSETP.MIN.AND P1, P2, R8, R12, PT ;  /* 0x0000000c0800722a */ /* 0x000fe20003a20000 */
[----:B------:R-:W-:Y:S01]  /*1ee0*/  IMAD.MOV.U32 R18, RZ, RZ, R10 ;  /* 0x000000ffff127224 */ /* 0x000fe200078e000a */
[----:B------:R-:W-:Y:S01]  /*1ef0*/  MOV R19, R12 ;  /* 0x0000000c00137202 */ /* 0x000fe20000000f00 */
[----:B------:R-:W-:Y:S01]  /*1f00*/  IMAD.MOV.U32 R5, RZ, RZ, R8 ;  /* 0x000000ffff057224 */ /* 0x000fe200078e0008 */
[----:B------:R-:W-:Y:S01]  /*1f10*/  FSEL R11, R11, R13, P3 ;  /* 0x0000000d0b0b7208 */ /* 0x000fe20001800000 */
[----:B------:R-:W-:Y:S02]  /*1f20*/  IMAD.MOV.U32 R10, RZ, RZ, R13 ;  /* 0x000000ffff0a7224 */ /* 0x000fe400078e000d */
[----:B------:R-:W-:Y:S01]  /*1f30*/  IMAD.MOV.U32 R8, RZ, RZ, R12 ;  /* 0x000000ffff087224 */ /* 0x000fe200078e000c */
[----:B------:R-:W-:-:S04]  /*1f40*/  SEL R18, R18, R19, P3 ;  /* 0x0000001312127207 */ /* 0x000fc80001800000 */
[----:B------:R-:W-:Y:S02]  /*1f50*/  @P4 LOP3.LUT R11, R13, 0x80000, RZ, 0xfc, !PT ;  /* 0x000800000d0b4812 */ /* 0x000fe400078efcff */
[----:B------:R-:W-:Y:S02]  /*1f60*/  FSEL R9, R9, R10, P1 ;  /* 0x0000000a09097208 */ /* 0x000fe40000800000 */
[----:B------:R-:W-:Y:S01]  /*1f70*/  SEL R8, R5, R8, P1 ;  /* 0x0000000805087207 */ /* 0x000fe20000800000 */
[----:B------:R-:W-:Y:S01]  /*1f80*/  IMAD.MOV.U32 R19, RZ, RZ, R11 ;  /* 0x000000ffff137224 */ /* 0x000fe200078e000b */
[----:B------:R-:W-:-:S07]  /*1f90*/  @P2 LOP3.LUT R9, R10, 0x80000, RZ, 0xfc, !PT ;  /* 0x000800000a092812 */ /* 0x000fce00078efcff */
.L_x_10:
[----:B------:R-:W-:Y:S05]  /*1fa0*/  BSYNC.RECONVERGENT B3 ;  /* 0x0000000000037941 */ /* 0x000fea0003800200 */
.L_x_9:
        /* <DEDUP_REMOVED lines=12> */
[----:B------:R-:W4:Y:S01]  /*2070*/  LDG.E R3, desc[UR8][R20.64+0xc] ;  /* 0x00000c0814037981 */ /* 0x000f22000c1e1900 */
[----:B-1----:R-:W-:-:S06]  /*2080*/  IMAD.WIDE R16, R17, 0x8, R12 ;  /* 0x0000000811107825 */ /* 0x002fcc00078e020c */
[----:B------:R-:W5:Y:S01]  /*2090*/  LDG.E.64 R16, desc[UR8][R16.64] ;  /* 0x0000000810107981 */ /* 0x000f62000c1e1b00 */
[----:B--2---:R-:W-:-:S06]  /*20a0*/  IMAD.WIDE R14, R15, 0x8, R12 ;  /* 0x000000080f0e7825 */ /* 0x004fcc00078e020c */
[----:B------:R-:W2:Y:S01]  /*20b0*/  LDG.E.64 R14, desc[UR8][R14.64] ;  /* 0x000000080e0e7981 */ /* 0x000ea2000c1e1b00 */
[----:B---3--:R-:W-:-:S06]  /*20c0*/  IMAD.WIDE R10, R11, 0x8, R12 ;  /* 0x000000080b0a7825 */ /* 0x008fcc00078e020c */
[----:B------:R-:W3:Y:S01]  /*20d0*/  LDG.E.64 R10, desc[UR8][R10.64] ;  /* 0x000000080a0a7981 */ /* 0x000ee2000c1e1b00 */
[----:B----4-:R-:W-:-:S06]  /*20e0*/  IMAD.WIDE R12, R3, 0x8, R12 ;  /* 0x00000008030c7825 */ /* 0x010fcc00078e020c */
[----:B------:R-:W4:Y:S01]  /*20f0*/  LDG.E.64 R12, desc[UR8][R12.64] ;  /* 0x000000080c0c7981 */ /* 0x000f22000c1e1b00 */
[----:B------:R-:W-:Y:S02]  /*2100*/  IMAD.MOV.U32 R5, RZ, RZ, R18 ;  /* 0x000000ffff057224 */ /* 0x000fe400078e0012 */
[----:B------:R-:W-:Y:S02]  /*2110*/  IMAD.MOV.U32 R3, RZ, RZ, R9 ;  /* 0x000000ffff037224 */ /* 0x000fe400078e0009 */
[----:B------:R-:W-:Y:S01]  /*2120*/  VIADD R6, R6, 0x4 ;  /* 0x0000000406067836 */ /* 0x000fe20000000000 */
[--C-:B-----5:R-:W-:Y:S01]  /*2130*/  DSETP.MAX.AND P3, P4, R18, R16.reuse, PT ;  /* 0x000000101200722a */ /* 0x120fe20003c6f000 */
[--C-:B------:R-:W-:Y:S01]  /*2140*/  IMAD.MOV.U32 R20, RZ, RZ, R16.reuse ;  /* 0x000000ffff147224 */ /* 0x100fe200078e0010 */
[----:B------:R-:W-:Y:S01]  /*2150*/  DSETP.MIN.AND P1, P2, R8, R16, PT ;  /* 0x000000100800722a */ /* 0x000fe20003a20000 */
[----:B------:R-:W-:Y:S01]  /*2160*/  MOV R18, R17 ;  /* 0x0000001100127202 */ /* 0x000fe20000000f00 */
[----:B------:R-:W-:-:S02]  /*2170*/  IMAD.MOV.U32 R9, RZ, RZ, R16 ;  /* 0x000000ffff097224 */ /* 0x000fc400078e0010 */
[----:B------:R-:W-:Y:S02]  /*2180*/  FSEL R19, R19, R17, P3 ;  /* 0x0000001113137208 */ /* 0x000fe40001800000 */
[----:B------:R-:W-:Y:S02]  /*2190*/  SEL R16, R5, R20, P3 ;  /* 0x0000001405107207 */ /* 0x000fe40001800000 */
[----:B------:R-:W-:Y:S02]  /*21a0*/  FSEL R3, R3, R18, P1 ;  /* 0x0000001203037208 */ /* 0x000fe40000800000 */
[----:B------:R-:W-:Y:S01]  /*21b0*/  SEL R8, R8, R9, P1 ;  /* 0x0000000908087207 */ /* 0x000fe20000800000 */
[----:B------:R-:W-:Y:S01]  /*21c0*/  IMAD.MOV.U32 R5, RZ, RZ, R16 ;  /* 0x000000ffff057224 */ /* 0x000fe200078e0010 */
[----:B------:R-:W-:Y:S02]  /*21d0*/  @P4 LOP3.LUT R19, R17, 0x80000, RZ, 0xfc, !PT ;  /* 0x0008000011134812 */ /* 0x000fe400078efcff */
[----:B------:R-:W-:Y:S01]  /*21e0*/  @P2 LOP3.LUT R3, R18, 0x80000, RZ, 0xfc, !PT ;  /* 0x0008000012032812 */ /* 0x000fe200078efcff */
[----:B--2---:R-:W-:-:S02]  /*21f0*/  IMAD.MOV.U32 R18, RZ, RZ, R14 ;  /* 0x000000ffff127224 */ /* 0x004fc400078e000e */
[----:B------:R-:W-:Y:S02]  /*2200*/  IMAD.MOV.U32 R17, RZ, RZ, R19 ;  /* 0x000000ffff117224 */ /* 0x000fe400078e0013 */
[----:B------:R-:W-:Y:S02]  /*2210*/  IMAD.MOV.U32 R9, RZ, RZ, R3 ;  /* 0x000000ffff097224 */ /* 0x000fe400078e0003 */
[----:B------:R-:W-:Y:S02]  /*2220*/  IMAD.MOV.U32 R3, RZ, RZ, R8 ;  /* 0x000000ffff037224 */ /* 0x000fe400078e0008 */
[--C-:B------:R-:W-:Y:S01]  /*2230*/  DSETP.MAX.AND P3, P4, R16, R14.reuse, PT ;  /* 0x0000000e1000722a */ /* 0x100fe20003c6f000 */
[----:B----4-:R-:W-:Y:S01]  /*2240*/  IMAD.MOV.U32 R19, RZ, RZ, R12 ;  /* 0x000000ffff137224 */ /* 0x010fe200078e000c */
[----:B------:R-:W-:Y:S01]  /*2250*/  DSETP.MIN.AND P1, P2, R8, R14, PT ;  /* 0x0000000e0800722a */ /* 0x000fe20003a20000 */
[----:B------:R-:W-:Y:S01]  /*2260*/  IMAD.MOV.U32 R16, RZ, RZ, R15 ;  /* 0x000000ffff107224 */ /* 0x000fe200078e000f */
[----:B------:R-:W-:-:S02]  /*2270*/  MOV R8, R14 ;  /* 0x0000000e00087202 */ /* 0x000fc40000000f00 */
[----:B------:R-:W-:Y:S02]  /*2280*/  FSEL R17, R17, R15, P3 ;  /* 0x0000000f11117208 */ /* 0x000fe40001800000 */
[----:B------:R-:W-:Y:S02]  /*2290*/  SEL R14, R5, R18, P3 ;  /* 0x00000012050e7207 */ /* 0x000fe40001800000 */
[----:B------:R-:W-:Y:S02]  /*22a0*/  FSEL R9, R9, R16, P1 ;  /* 0x0000001009097208 */ /* 0x000fe40000800000 */
[----:B------:R-:W-:Y:S01]  /*22b0*/  SEL R8, R3, R8, P1 ;  /* 0x0000000803087207 */ /* 0x000fe20000800000 */
[----:B------:R-:W-:Y:S01]  /*22c0*/  IMAD.MOV.U32 R5, RZ, RZ, R14 ;  /* 0x000000ffff057224 */ /* 0x000fe200078e000e */
[----:B------:R-:W-:Y:S02]  /*22d0*/  @P4 LOP3.LUT R17, R15, 0x80000, RZ, 0xfc, !PT ;  /* 0x000800000f114812 */ /* 0x000fe400078efcff */
[----:B------:R-:W-:Y:S01]  /*22e0*/  @P2 LOP3.LUT R9, R16, 0x80000, RZ, 0xfc, !PT ;  /* 0x0008000010092812 */ /* 0x000fe200078efcff */
[----:B---3--:R-:W-:-:S02]  /*22f0*/  IMAD.MOV.U32 R16, RZ, RZ, R10 ;  /* 0x000000ffff107224 */ /* 0x008fc400078e000a */
[----:B------:R-:W-:Y:S02]  /*2300*/  IMAD.MOV.U32 R15, RZ, RZ, R17 ;  /* 0x000000ffff0f7224 */ /* 0x000fe400078e0011 */
[----:B------:R-:W-:Y:S01]  /*2310*/  IMAD.MOV.U32 R3, RZ, RZ, R8 ;  /* 0x000000ffff037224 */ /* 0x000fe200078e0008 */
[--C-:B------:R-:W-:Y:S01]  /*2320*/  DSETP.MIN.AND P1, P2, R8, R10.reuse, PT ;  /* 0x0000000a0800722a */ /* 0x100fe20003a20000 */
[----:B------:R-:W-:Y:S02]  /*2330*/  MOV R8, R10 ;  /* 0x0000000a00087202 */ /* 0x000fe40000000f00 */
[----:B------:R-:W-:Y:S01]  /*2340*/  DSETP.MAX.AND P3, P4, R14, R10, PT ;  /* 0x0000000a0e00722a */ /* 0x000fe20003c6f000 */
[----:B------:R-:W-:Y:S02]  /*2350*/  IMAD.MOV.U32 R14, RZ, RZ, R11 ;  /* 0x000000ffff0e7224 */ /* 0x000fe400078e000b */
[----:B------:R-:W-:-:S03]  /*2360*/  SEL R8, R3, R8, P1 ;  /* 0x0000000803087207 */ /* 0x000fc60000800000 */
[----:B------:R-:W-:Y:S02]  /*2370*/  FSEL R15, R15, R11, P3 ;  /* 0x0000000b0f0f7208 */ /* 0x000fe40001800000 */
[----:B------:R-:W-:Y:S01]  /*2380*/  SEL R10, R5, R16, P3 ;  /* 0x00000010050a7207 */ /* 0x000fe20001800000 */
[----:B------:R-:W-:Y:S01]  /*2390*/  IMAD.MOV.U32 R3, RZ, RZ, R8 ;  /* 0x000000ffff037224 */ /* 0x000fe200078e0008 */
[----:B------:R-:W-:Y:S02]  /*23a0*/  FSEL R9, R9, R14, P1 ;  /* 0x0000000e09097208 */ /* 0x000fe40000800000 */
[----:B------:R-:W-:Y:S01]  /*23b0*/  @P2 LOP3.LUT R9, R14, 0x80000, RZ, 0xfc, !PT ;  /* 0x000800000e092812 */ /* 0x000fe200078efcff */
[----:B------:R-:W-:Y:S01]  /*23c0*/  IMAD.MOV.U32 R18, RZ, RZ, R10 ;  /* 0x000000ffff127224 */ /* 0x000fe200078e000a */
[----:B------:R-:W-:-:S04]  /*23d0*/  @P4 LOP3.LUT R15, R11, 0x80000, RZ, 0xfc, !PT ;  /* 0x000800000b0f4812 */ /* 0x000fc800078efcff */
[----:B------:R-:W-:Y:S01]  /*23e0*/  DSETP.MIN.AND P1, P2, R8, R12, PT ;  /* 0x0000000c0800722a */ /* 0x000fe20003a20000 */
[----:B------:R-:W-:Y:S01]  /*23f0*/  IMAD.MOV.U32 R11, RZ, RZ, R15 ;  /* 0x000000ffff0b7224 */ /* 0x000fe200078e000f */
[----:B------:R-:W-:-:S04]  /*2400*/  MOV R8, R12 ;  /* 0x0000000c00087202 */ /* 0x000fc80000000f00 */
[----:B------:R-:W-:Y:S01]  /*2410*/  SEL R8, R3, R8, P1 ;  /* 0x0000000803087207 */ /* 0x000fe20000800000 */
[----:B------:R-:W-:Y:S01]  /*2420*/  DSETP.MAX.AND P3, P4, R10, R12, PT ;  /* 0x0000000c0a00722a */ /* 0x000fe20003c6f000 */
[----:B------:R-:W-:-:S05]  /*2430*/  IMAD.MOV.U32 R10, RZ, RZ, R13 ;  /* 0x000000ffff0a7224 */ /* 0x000fca00078e000d */
[----:B------:R-:W-:Y:S02]  /*2440*/  FSEL R11, R11, R13, P3 ;  /* 0x0000000d0b0b7208 */ /* 0x000fe40001800000 */
[----:B------:R-:W-:Y:S02]  /*2450*/  FSEL R9, R9, R10, P1 ;  /* 0x0000000a09097208 */ /* 0x000fe40000800000 */
[----:B------:R-:W-:Y:S02]  /*2460*/  SEL R18, R18, R19, P3 ;  /* 0x0000001312127207 */ /* 0x000fe40001800000 */
[----:B------:R-:W-:Y:S02]  /*2470*/  @P2 LOP3.LUT R9, R10, 0x80000, RZ, 0xfc, !PT ;  /* 0x000800000a092812 */ /* 0x000fe400078efcff */
[----:B------:R-:W-:-:S05]  /*2480*/  @P4 LOP3.LUT R11, R13, 0x80000, RZ, 0xfc, !PT ;  /* 0x000800000d0b4812 */ /* 0x000fca00078efcff */
[----:B------:R-:W-:-:S07]  /*2490*/  IMAD.MOV.U32 R19, RZ, RZ, R11 ;  /* 0x000000ffff137224 */ /* 0x000fce00078e000b */
.L_x_12:
[----:B------:R-:W-:Y:S05]  /*24a0*/  BSYNC.RECONVERGENT B3 ;  /* 0x0000000000037941 */ /* 0x000fea0003800200 */
.L_x_11:
[----:B------:R-:W-:Y:S05]  /*24b0*/  @!P0 BRA `(.L_x_8) ;  /* 0x0000000400008947 */ /* 0x000fea0003800000 */
[----:B------:R-:W0:Y:S02]  /*24c0*/  LDC.64 R10, c[0x0][0x388] ;  /* 0x0000e200ff0a7b82 */ /* 0x000e240000000a00 */
[----:B0-----:R-:W-:-:S06]  /*24d0*/  IMAD.WIDE R10, R6, 0x4, R10 ;  /* 0x00000004060a7825 */ /* 0x001fcc00078e020a */
[----:B------:R-:W0:Y:S01]  /*24e0*/  LDC.64 R6, c[0x0][0x380] ;  /* 0x0000e000ff067b82 */ /* 0x000e220000000a00 */
[----:B------:R-:W0:Y:S02]  /*24f0*/  LDG.E R13, desc[UR8][R10.64] ;  /* 0x000000080a0d7981 */ /* 0x000e24000c1e1900 */
[----:B0-----:R-:W-:-:S06]  /*2500*/  IMAD.WIDE R12, R13, 0x8, R6 ;  /* 0x000000080d0c7825 */ /* 0x001fcc00078e0206 */
[----:B------:R-:W2:Y:S01]  /*2510*/  LDG.E.64 R12, desc[UR8][R12.64] ;  /* 0x000000080c0c7981 */ /* 0x000ea2000c1e1b00 */
[----:B------:R-:W-:Y:S01]  /*2520*/  IMAD.MOV.U32 R3, RZ, RZ, R9 ;  /* 0x000000ffff037224 */ /* 0x000fe200078e0009 */
[----:B------:R-:W-:Y:S01]  /*2530*/  MOV R5, R19 ;  /* 0x0000001300057202 */ /* 0x000fe20000000f00 */
[--C-:B--2---:R-:W-:Y:S01]  /*2540*/  DSETP.MIN.AND P0, P1, R8, R12.reuse, PT ;  /* 0x0000000c0800722a */ /* 0x104fe20003900000 */
[--C-:B------:R-:W-:Y:S01]  /*2550*/  IMAD.MOV.U32 R14, RZ, RZ, R13.reuse ;  /* 0x000000ffff0e7224 */ /* 0x100fe200078e000d */
[----:B------:R-:W-:Y:S01]  /*2560*/  DSETP.MAX.AND P2, P3, R18, R12, PT ;  /* 0x0000000c1200722a */ /* 0x000fe20003b4f000 */
[--C-:B------:R-:W-:Y:S02]  /*2570*/  IMAD.MOV.U32 R9, RZ, RZ, R12.reuse ;  /* 0x000000ffff097224 */ /* 0x100fe400078e000c */
[----:B------:R-:W-:Y:S02]  /*2580*/  IMAD.MOV.U32 R16, RZ, RZ, R13 ;  /* 0x000000ffff107224 */ /* 0x000fe400078e000d */
[----:B------:R-:W-:Y:S01]  /*2590*/  IMAD.MOV.U32 R19, RZ, RZ, R12 ;  /* 0x000000ffff137224 */ /* 0x000fe200078e000c */
[----:B------:R-:W-:-:S02]  /*25a0*/  SEL R8, R8, R9, P0 ;  /* 0x0000000908087207 */ /* 0x000fc40000000000 */
[----:B------:R-:W-:Y:S02]  /*25b0*/  FSEL R9, R3, R14, P0 ;  /* 0x0000000e03097208 */ /* 0x000fe40000000000 */
[----:B------:R-:W-:Y:S02]  /*25c0*/  ISETP.NE.AND P0, PT, R4, 0x1, PT ;  /* 0x000000010400780c */ /* 0x000fe40003f05270 */
[----:B------:R-:W-:Y:S02]  /*25d0*/  FSEL R5, R5, R16, P2 ;  /* 0x0000001005057208 */ /* 0x000fe40001000000 */
[----:B------:R-:W-:Y:S02]  /*25e0*/  @P3 LOP3.LUT R5, R16, 0x80000, RZ, 0xfc, !PT ;  /* 0x0008000010053812 */ /* 0x000fe400078efcff */
[----:B------:R-:W-:Y:S02]  /*25f0*/  SEL R18, R18, R19, P2 ;  /* 0x0000001312127207 */ /* 0x000fe40001000000 */
[----:B------:R-:W-:Y:S01]  /*2600*/  @P1 LOP3.LUT R9, R14, 0x80000, RZ, 0xfc, !PT ;  /* 0x000800000e091812 */ /* 0x000fe200078efcff */
[----:B------:R-:W-:-:S04]  /*2610*/  IMAD.MOV.U32 R19, RZ, RZ, R5 ;  /* 0x000000ffff137224 */ /* 0x000fc800078e0005 */
[----:B------:R-:W-:Y:S05]  /*2620*/  @!P0 BRA `(.L_x_8) ;  /* 0x0000000000a48947 */ /* 0x000fea0003800000 */
[----:B------:R-:W2:Y:S01]  /*2630*/  LDG.E R5, desc[UR8][R10.64+0x4] ;  /* 0x000004080a057981 */ /* 0x000ea2000c1e1900 */
[----:B------:R-:W-:-:S13]  /*2640*/  ISETP.NE.AND P0, PT, R4, 0x2, PT ;  /* 0x000000020400780c */ /* 0x000fda0003f05270 */
[----:B------:R-:W3:Y:S01]  /*2650*/  @P0 LDG.E R3, desc[UR8][R10.64+0x8] ;  /* 0x000008080a030981 */ /* 0x000ee2000c1e1900 */
[----:B--2---:R-:W-:-:S06]  /*2660*/  IMAD.WIDE R4, R5, 0x8, R6 ;  /* 0x0000000805047825 */ /* 0x004fcc00078e0206 */
[----:B------:R-:W2:Y:S01]  /*2670*/  LDG.E.64 R4, desc[UR8][R4.64] ;  /* 0x0000000804047981 */ /* 0x000ea2000c1e1b00 */
[----:B---3--:R-:W-:-:S06]  /*2680*/  @P0 IMAD.WIDE R6, R3, 0x8, R6 ;  /* 0x0000000803060825 */ /* 0x008fcc00078e0206 */
[----:B------:R-:W3:Y:S01]  /*2690*/  @P0 LDG.E.64 R6, desc[UR8][R6.64] ;  /* 0x0000000806060981 */ /* 0x000ee2000c1e1b00 */
[----:B------:R-:W-:Y:S01]  /*26a0*/  MOV R3, R9 ;  /* 0x0000000900037202 */ /* 0x000fe20000000f00 */
[----:B------:R-:W-:Y:S01]  /*26b0*/  IMAD.MOV.U32 R12, RZ, RZ, R19 ;  /* 0x000000ffff0c7224 */ /* 0x000fe200078e0013 */
[--C-:B--2---:R-:W-:Y:S01]  /*26c0*/  DSETP.MIN.AND P1, P2, R8, R4.reuse, PT ;  /* 0x000000040800722a */ /* 0x104fe20003a20000 */
[----:B------:R-:W-:Y:S01]  /*26d0*/  IMAD.MOV.U32 R10, RZ, RZ, R5 ;  /* 0x000000ffff0a7224 */ /* 0x000fe200078e0005 */
[----:B------:R-:W-:Y:S01]  /*26e0*/  DSETP.MAX.AND P3, P4, R18, R4, PT ;  /* 0x000000041200722a */ /* 0x000fe20003c6f000 */
[--C-:B------:R-:W-:Y:S02]  /*26f0*/  IMAD.MOV.U32 R9, RZ, RZ, R4.reuse ;  /* 0x000000ffff097224 */ /* 0x100fe400078e0004 */
[----:B------:R-:W-:Y:S01]  /*2700*/  IMAD.MOV.U32 R19, RZ, RZ, R4 ;  /* 0x000000ffff137224 */ /* 0x000fe200078e0004 */
[----:B------:R-:W-:Y:S02]  /*2710*/  FSEL R3, R3, R10, P1 ;  /* 0x0000000a03037208 */ /* 0x000fe40000800000 */
[----:B------:R-:W-:-:S02]  /*2720*/  SEL R8, R8, R9, P1 ;  /* 0x0000000908087207 */ /* 0x000fc40000800000 */
[----:B------:R-:W-:Y:S02]  /*2730*/  FSEL R11, R12, R5, P3 ;  /* 0x000000050c0b7208 */ /* 0x000fe40001800000 */
[----:B------:R-:W-:Y:S02]  /*2740*/  SEL R18, R18, R19, P3 ;  /* 0x0000001312127207 */ /* 0x000fe40001800000 */
[----:B------:R-:W-:Y:S01]  /*2750*/  @P2 LOP3.LUT R3, R10, 0x80000, RZ, 0xfc, !PT ;  /* 0x000800000a032812 */ /* 0x000fe200078efcff */
[----:B---3--:R-:W-:Y:S01]  /*2760*/  @P0 IMAD.MOV.U32 R4, RZ, RZ, R6 ;  /* 0x000000ffff040224 */ /* 0x008fe200078e0006 */
[----:B------:R-:W-:Y:S01]  /*2770*/  @P4 LOP3.LUT R11, R5, 0x80000, RZ, 0xfc, !PT ;  /* 0x00080000050b4812 */ /* 0x000fe200078efcff */
[----:B------:R-:W-:Y:S01]  /*2780*/  @P0 IMAD.MOV.U32 R15, RZ, RZ, R7 ;  /* 0x000000ffff0f0224 */ /* 0x000fe200078e0007 */
[----:B------:R-:W-:Y:S01]  /*2790*/  @P0 MOV R10, R7 ;  /* 0x00000007000a0202 */ /* 0x000fe20000000f00 */
[----:B------:R-:W-:Y:S02]  /*27a0*/  IMAD.MOV.U32 R9, RZ, RZ, R3 ;  /* 0x000000ffff097224 */ /* 0x000fe400078e0003 */
[----:B------:R-:W-:-:S02]  /*27b0*/  IMAD.MOV.U32 R19, RZ, RZ, R11 ;  /* 0x000000ffff137224 */ /* 0x000fc400078e000b */
[----:B------:R-:W-:Y:S02]  /*27c0*/  @P0 IMAD.MOV.U32 R3, RZ, RZ, R8 ;  /* 0x000000ffff030224 */ /* 0x000fe400078e0008 */
[--C-:B------:R-:W-:Y:S01]  /*27d0*/  @P0 DSETP.MIN.AND P1, P2, R8, R6.reuse, PT ;  /* 0x000000060800022a */ /* 0x100fe20003a20000 */
[----:B------:R-:W-:Y:S01]  /*27e0*/  @P0 IMAD.MOV.U32 R13, RZ, RZ, R6 ;  /* 0x000000ffff0d0224 */ /* 0x000fe200078e0006 */
[----:B------:R-:W-:-:S04]  /*27f0*/  @P0 DSETP.MAX.AND P3, P4, R18, R6, PT ;  /* 0x000000061200022a */ /* 0x000fc80003c6f000 */
[----:B------:R-:W-:Y:S01]  /*2800*/  @P0 SEL R5, R3, R4, P1 ;  /* 0x0000000403050207 */ /* 0x000fe20000800000 */
[----:B------:R-:W-:Y:S01]  /*2810*/  @P0 IMAD.MOV.U32 R4, RZ, RZ, R19 ;  /* 0x000000ffff040224 */ /* 0x000fe200078e0013 */
[----:B------:R-:W-:-:S03]  /*2820*/  @P0 MOV R3, R9 ;  /* 0x0000000900030202 */ /* 0x000fc60000000f00 */
[----:B------:R-:W-:Y:S01]  /*2830*/  @P0 IMAD.MOV.U32 R8, RZ, RZ, R5 ;  /* 0x000000ffff080224 */ /* 0x000fe200078e0005 */
[----:B------:R-:W-:Y:S01]  /*2840*/  @P0 FSEL R6, R4, R15, P3 ;  /* 0x0000000f04060208 */ /* 0x000fe20001800000 */
[----:B------:R-:W-:Y:S01]  /*2850*/  @P0 IMAD.MOV.U32 R4, RZ, RZ, R18 ;  /* 0x000000ffff040224 */ /* 0x000fe200078e0012 */
[----:B------:R-:W-:Y:S02]  /*2860*/  @P0 FSEL R3, R3, R10, P1 ;  /* 0x0000000a03030208 */ /* 0x000fe40000800000 */
[----:B------:R-:W-:Y:S02]  /*2870*/  @P0 LOP3.LUT R10, R10, 0x80000, RZ, 0xfc, !PT ;  /* 0x000800000a0a0812 */ /* 0x000fe400078efcff */
[----:B------:R-:W-:Y:S02]  /*2880*/  @P0 LOP3.LUT R15, R15, 0x80000, RZ, 0xfc, !PT ;  /* 0x000800000f0f0812 */ /* 0x000fe400078efcff */
[----:B------:R-:W-:Y:S02]  /*2890*/  @P0 SEL R18, R4, R13, P3 ;  /* 0x0000000d04120207 */ /* 0x000fe40001800000 */
[----:B------:R-:W-:-:S02]  /*28a0*/  @P0 SEL R9, R10, R3, P2 ;  /* 0x000000030a090207 */ /* 0x000fc40001000000 */
[----:B------:R-:W-:-:S07]  /*28b0*/  @P0 SEL R19, R15, R6, P4 ;  /* 0x000000060f130207 */ /* 0x000fce0002000000 */
.L_x_8:
[----:B------:R-:W-:Y:S05]  /*28c0*/  BSYNC.RECONVERGENT B2 ;  /* 0x0000000000027941 */ /* 0x000fea0003800200 */
.L_x_7:
[----:B------:R-:W-:-:S11]  /*28d0*/  DADD R8, -R8, R18 ;  /* 0x0000000008087229 */ /* 0x000fd60000000112 */
.L_x_3:
[----:B------:R-:W-:Y:S05]  /*28e0*/  BSYNC.RECONVERGENT B0 ;  /* 0x0000000000007941 */ /* 0x000fea0003800200 */
.L_x_2:
[----:B------:R-:W0:Y:S02]  /*28f0*/  LDC.64 R4, c[0x0][0x3a0] ;  /* 0x0000e800ff047b82 */ /* 0x000e240000000a00 */
[----:B0-----:R-:W-:-:S05]  /*2900*/  IMAD.WIDE R4, R0, 0x8, R4 ;  /* 0x0000000800047825 */ /* 0x001fca00078e0204 */
[----:B------:R1:W-:Y:S02]  /*2910*/  STG.E.64 desc[UR8][R4.64], R8 ;  /* 0x0000000804007986 */ /* 0x0003e4000c101b08 */
.L_x_1:
[----:B------:R-:W-:Y:S05]  /*2920*/  BSYNC.RECONVERGENT B1 ;  /* 0x0000000000017941 */ /* 0x000fea0003800200 */
.L_x_0:
[----:B------:R-:W2:Y:S01]  /*2930*/  LDCU UR6, c[0x0][0x39c] ;  /* 0x00007380ff0677ac */ /* 0x000ea20008000800 */
[----:B------:R-:W-:-:S05]  /*2940*/  IMAD.IADD R0, R2, 0x1, R0 ;  /* 0x0000000102007824 */ /* 0x000fca00078e0200 */
[----:B--2---:R-:W-:-:S13]  /*2950*/  ISETP.GE.AND P0, PT, R0, UR6, PT ;  /* 0x0000000600007c0c */ /* 0x004fda000bf06270 */
[----:B------:R-:W-:Y:S05]  /*2960*/  @!P0 BRA `(.L_x_13) ;  /* 0xffffffd400dc8947 */ /* 0x000fea000383ffff */
[----:B------:R-:W-:Y:S05]  /*2970*/  EXIT ;  /* 0x000000000000794d */ /* 0x000fea0003800000 */
.L_x_14:
[----:B------:R-:W-:-:S00]  /*2980*/  BRA `(.L_x_14) ;  /* 0xfffffffc00fc7947 */ /* 0x000fc0000383ffff */
[----:B------:R-:W-:-:S00]  /*2990*/  NOP ;  /* 0x0000000000007918 */ /* 0x000fc00000000000 */
        /* <DEDUP_REMOVED lines=14> */
.L_x_30:


//--------------------- .text._Z11computeHPWLIfEvPKT_PKiS4_iiPS0_ --------------------------
	.section	.text._Z11computeHPWLIfEvPKT_PKiS4_iiPS0_,"ax",@progbits
	.align	128
        .global         _Z11computeHPWLIfEvPKT_PKiS4_iiPS0_
        .type           _Z11computeHPWLIfEvPKT_PKiS4_iiPS0_,@function
        .size           _Z11computeHPWLIfEvPKT_PKiS4_iiPS0_,(.L_x_31 - _Z11computeHPWLIfEvPKT_PKiS4_iiPS0_)
        .other          _Z11computeHPWLIfEvPKT_PKiS4_iiPS0_,@"STO_CUDA_ENTRY STV_DEFAULT"
_Z11computeHPWLIfEvPKT_PKiS4_iiPS0_:
.text._Z11computeHPWLIfEvPKT_PKiS4_iiPS0_:
        /* <DEDUP_REMOVED lines=14> */
.L_x_28:
[----:B01----:R-:W0:Y:S01]  /*00e0*/  LDC.64 R4, c[0x0][0x390] ;  /* 0x0000e400ff047b82 */ /* 0x003e220000000a00 */
[----:B------:R-:W1:Y:S01]  /*00f0*/  LDCU.64 UR6, c[0x0][0x398] ;  /* 0x00007300ff0677ac */ /* 0x000e620008000a00 */
[----:B0-----:R-:W-:-:S05]  /*0100*/  IMAD.WIDE R4, R0, 0x4, R4 ;  /* 0x0000000400047825 */ /* 0x001fca00078e0204 */
[----:B------:R-:W2:Y:S04]  /*0110*/  LDG.E R10, desc[UR8][R4.64+0x4] ;  /* 0x00000408040a7981 */ /* 0x000ea8000c1e1900 */
[----:B------:R-:W2:Y:S01]  /*0120*/  LDG.E R8, desc[UR8][R4.64] ;  /* 0x0000000804087981 */ /* 0x000ea2000c1e1900 */
[----:B------:R-:W-:Y:S01]  /*0130*/  BSSY.RECONVERGENT B1, `(.L_x_15) ;  /* 0x00000c9000017945 */ /* 0x000fe20003800200 */
[----:B--2---:R-:W-:-:S05]  /*0140*/  IMAD.IADD R2, R10, 0x1, -R8 ;  /* 0x000000010a027824 */ /* 0x004fca00078e0a08 */
[----:B-1----:R-:W-:Y:S01]  /*0150*/  ISETP.GE.AND P1, PT, R2, UR6, PT ;  /* 0x0000000602007c0c */ /* 0x002fe2000bf26270 */
[--C-:B------:R-:W-:Y:S02]  /*0160*/  IMAD.MOV.U32 R2, RZ, RZ, R0.reuse ;  /* 0x000000ffff027224 */ /* 0x100fe400078e0000 */
[----:B------:R-:W-:-:S05]  /*0170*/  IMAD.IADD R0, R3, 0x1, R0 ;  /* 0x0000000103007824 */ /* 0x000fca00078e0200 */
[----:B------:R-:W-:-:S05]  /*0180*/  ISETP.GE.AND P0, PT, R0, UR7, PT ;  /* 0x0000000700007c0c */ /* 0x000fca000bf06270 */
[----:B------:R-:W0:Y:S02]  /*0190*/  @P1 LDC.64 R6, c[0x0][0x3a0] ;  /* 0x0000e800ff061b82 */ /* 0x000e240000000a00 */
[----:B0-----:R-:W-:-:S05]  /*01a0*/  @P1 IMAD.WIDE R6, R2, 0x4, R6 ;  /* 0x0000000402061825 */ /* 0x001fca00078e0206 */
[----:B------:R0:W-:Y:S01]  /*01b0*/  @P1 STG.E desc[UR8][R6.64], RZ ;  /* 0x000000ff06001986 */ /* 0x0001e2000c101908 */
[----:B------:R-:W-:Y:S05]  /*01c0*/  @P1 BRA `(.L_x_16) ;  /* 0x0000000800fc1947 */ /* 0x000fea0003800000 */
[----:B0-----:R-:W-:Y:S01]  /*01d0*/  MOV R7, R8 ;  /* 0x0000000800077202 */ /* 0x001fe20000000f00 */
[----:B------:R-:W-:Y:S01]  /*01e0*/  BSSY.RECONVERGENT B0, `(.L_x_17) ;  /* 0x00000ba000007945 */ /* 0x000fe20003800200 */
[----:B------:R-:W-:Y:S02]  /*01f0*/  IMAD.MOV.U32 R25, RZ, RZ, -0x800000 ;  /* 0xff800000ff197424 */ /* 0x000fe400078e00ff */
[----:B------:R-:W-:-:S13]  /*0200*/  ISETP.GT.AND P1, PT, R10, R7, PT ;  /* 0x000000070a00720c */ /* 0x000fda0003f24270 */
[----:B------:R-:W-:Y:S05]  /*0210*/  @!P1 BRA `(.L_x_18) ;  /* 0x0000000800d89947 */ /* 0x000fea0003800000 */
[C---:B------:R-:W-:Y:S01]  /*0220*/  VIADDMNMX R4, R7.reuse, 0x1, R10, !PT ;  /* 0x0000000107047846 */ /* 0x040fe2000780010a */
[----:B------:R-:W-:Y:S01]  /*0230*/  BSSY.RECONVERGENT B2, `(.L_x_19) ;  /* 0x0000055000027945 */ /* 0x000fe20003800200 */
[----:B------:R-:W-:Y:S01]  /*0240*/  MOV R25, 0xff7fffff ;  /* 0xff7fffff00197802 */ /* 0x000fe20000000f00 */
[----:B------:R-:W-:Y:S02]  /*0250*/  IMAD.MOV.U32 R8, RZ, RZ, 0x7f7fffff ;  /* 0x7f7fffffff087424 */ /* 0x000fe400078e00ff */
[----:B------:R-:W-:Y:S02]  /*0260*/  IMAD.IADD R5, R4, 0x1, -R7 ;  /* 0x0000000104057824 */ /* 0x000fe400078e0a07 */
[----:B------:R-:W-:-:S03]  /*0270*/  IMAD.IADD R4, R7, 0x1, -R4 ;  /* 0x0000000107047824 */ /* 0x000fc600078e0a04 */
[----:B------:R-:W-:Y:S02]  /*0280*/  LOP3.LUT R6, R5, 0xf, RZ, 0xc0, !PT ;  /* 0x0000000f05067812 */ /* 0x000fe400078ec0ff */
[----:B------:R-:W-:Y:S02]  /*0290*/  ISETP.GT.U32.AND P2, PT, R4, -0x10, PT ;  /* 0xfffffff00400780c */ /* 0x000fe40003f44070 */
[----:B------:R-:W-:-:S11]  /*02a0*/  ISETP.NE.AND P1, PT, R6, RZ, PT ;  /* 0x000000ff0600720c */ /* 0x000fd60003f25270 */
[----:B------:R-:W-:Y:S05]  /*02b0*/  @P2 BRA `(.L_x_20) ;  /* 0x0000000400302947 */ /* 0x000fea0003800000 */
[----:B------:R-:W-:Y:S01]  /*02c0*/  LOP3.LUT R11, R5, 0xfffffff0, RZ, 0xc0, !PT ;  /* 0xfffffff0050b7812 */ /* 0x000fe200078ec0ff */
[----:B------:R-:W-:Y:S01]  /*02d0*/  IMAD.MOV.U32 R25, RZ, RZ, -0x800001 ;  /* 0xff7fffffff197424 */ /* 0x000fe200078e00ff */
[----:B------:R-:W-:-:S03]  /*02e0*/  MOV R8, 0x7f7fffff ;  /* 0x7f7fffff00087802 */ /* 0x000fc60000000f00 */
[----:B------:R-:W-:-:S07]  /*02f0*/  IMAD.MOV R11, RZ, RZ, -R11 ;  /* 0x000000ffff0b7224 */ /* 0x000fce00078e0a0b */
.L_x_21:
[----:B------:R-:W-:Y:S01]  /*0300*/  MOV R13, UR5 ;  /* 0x00000005000d7c02 */ /* 0x000fe20008000f00 */
[----:B------:R-:W-:Y:S01]  /*0310*/  IMAD.U32 R12, RZ, RZ, UR4 ;  /* 0x00000004ff0c7e24 */ /* 0x000fe2000f8e00ff */
[----:B------:R-:W0:Y:S03]  /*0320*/  LDC.64 R14, c[0x0][0x380] ;  /* 0x0000e000ff0e7b82 */ /* 0x000e260000000a00 */
[----:B------:R-:W-:-:S05]  /*0330*/  IMAD.WIDE R12, R7, 0x4, R12 ;  /* 0x00000004070c7825 */ /* 0x000fca00078e020c */
[----:B------:R-:W0:Y:S04]  /*0340*/  LDG.E R29, desc[UR8][R12.64+-0x20] ;  /* 0xffffe0080c1d7981 */ /* 0x000e28000c1e1900 */
[----:B------:R-:W2:Y:S04]  /*0350*/  LDG.E R19, desc[UR8][R12.64+-0x1c] ;  /* 0xffffe4080c137981 */ /* 0x000ea8000c1e1900 */
[----:B------:R-:W3:Y:S04]  /*0360*/  LDG.E R24, desc[UR8][R12.64+-0x18] ;  /* 0xffffe8080c187981 */ /* 0x000ee8000c1e1900 */
[----:B------:R-:W4:Y:S04]  /*0370*/  LDG.E R27, desc[UR8][R12.64+-0x14] ;  /* 0xffffec080c1b7981 */ /* 0x000f28000c1e1900 */
[----:B------:R-:W5:Y:S04]  /*0380*/  LDG.E R23, desc[UR8][R12.64+-0xc] ;  /* 0xfffff4080c177981 */ /* 0x000f68000c1e1900 */
[----:B------:R-:W4:Y:S04]  /*0390*/  LDG.E R20, desc[UR8][R12.64+-0x8] ;  /* 0xfffff8080c147981 */ /* 0x000f28000c1e1900 */
[----:B------:R-:W4:Y:S04]  /*03a0*/  LDG.E R21, desc[UR8][R12.64] ;  /* 0x000000080c157981 */ /* 0x000f28000c1e1900 */
[----:B------:R-:W4:Y:S04]  /*03b0*/  LDG.E R4, desc[UR8][R12.64+0x4] ;  /* 0x000004080c047981 */ /* 0x000f28000c1e1900 */
[----:B------:R-:W4:Y:S04]  /*03c0*/  LDG.E R9, desc[UR8][R12.64+0xc] ;  /* 0x00000c080c097981 */ /* 0x000f28000c1e1900 */
[----:B------:R-:W4:Y:S04]  /*03d0*/  LDG.E R16, desc[UR8][R12.64+-0x4] ;  /* 0xfffffc080c107981 */ /* 0x000f28000c1e1900 */
[----:B------:R-:W4:Y:S04]  /*03e0*/  LDG.E R17, desc[UR8][R12.64+0x8] ;  /* 0x000008080c117981 */ /* 0x000f28000c1e1900 */
[----:B------:R-:W4:Y:S01]  /*03f0*/  LDG.E R10, desc[UR8][R12.64+0x10] ;  /* 0x000010080c0a7981 */ /* 0x000f22000c1e1900 */
[----:B0-----:R-:W-:-:S04]  /*0400*/  IMAD.WIDE R28, R29, 0x4, R14 ;  /* 0x000000041d1c7825 */ /* 0x001fc800078e020e */
[--C-:B--2---:R-:W-:Y:S02]  /*0410*/  IMAD.WIDE R18, R19, 0x4, R14.reuse ;  /* 0x0000000413127825 */ /* 0x104fe400078e020e */
[----:B------:R-:W2:Y:S04]  /*0420*/  LDG.E R28, desc[UR8][R28.64] ;  /* 0x000000081c1c7981 */ /* 0x000ea8000c1e1900 */
[----:B------:R-:W2:Y:S01]  /*0430*/  LDG.E R18, desc[UR8][R18.64] ;  /* 0x0000000812127981 */ /* 0x000ea2000c1e1900 */
[----:B-----5:R-:W-:-:S03]  /*0440*/  IMAD.WIDE R22, R23, 0x4, R14 ;  /* 0x0000000417167825 */ /* 0x020fc600078e020e */
[----:B------:R-:W5:Y:S04]  /*0450*/  LDG.E R29, desc[UR8][R12.64+0x14] ;  /* 0x000014080c1d7981 */ /* 0x000f68000c1e1900 */
[----:B------:R-:W4:Y:S04]  /*0460*/  LDG.E R19, desc[UR8][R12.64+-0x10] ;  /* 0xfffff0080c137981 */ /* 0x000f28000c1e1900 */
[----:B------:R-:W5:Y:S01]  /*0470*/  LDG.E R22, desc[UR8][R22.64] ;  /* 0x0000000816167981 */ /* 0x000f62000c1e1900 */
[-C--:B--2---:R-:W-:Y:S01]  /*0480*/  FMNMX3 R26, R25, R28.reuse, R18, !PT ;  /* 0x0000001c191a7276 */ /* 0x084fe20007800012 */
[----:B---3--:R-:W-:Y:S01]  /*0490*/  IMAD.WIDE R24, R24, 0x4, R14 ;  /* 0x0000000418187825 */ /* 0x008fe200078e020e */
[----:B------:R-:W-:-:S04]  /*04a0*/  FMNMX3 R8, R8, R28, R18, PT ;  /* 0x0000001c08087276 */ /* 0x000fc80003800012 */
[----:B------:R0:W2:Y:S01]  /*04b0*/  LDG.E R28, desc[UR8][R24.64] ;  /* 0x00000008181c7981 */ /* 0x0000a2000c1e1900 */
[----:B----4-:R-:W-:-:S04]  /*04c0*/  IMAD.WIDE R18, R19, 0x4, R14 ;  /* 0x0000000413127825 */ /* 0x010fc800078e020e */
[--C-:B0-----:R-:W-:Y:S02]  /*04d0*/  IMAD.WIDE R24, R27, 0x4, R14.reuse ;  /* 0x000000041b187825 */ /* 0x101fe400078e020e */
[----:B------:R0:W3:Y:S04]  /*04e0*/  LDG.E R27, desc[UR8][R18.64] ;  /* 0x00000008121b7981 */ /* 0x0000e8000c1e1900 */
[----:B------:R-:W2:Y:S01]  /*04f0*/  LDG.E R25, desc[UR8][R24.64] ;  /* 0x0000000818197981 */ /* 0x000ea2000c1e1900 */
[----:B0-----:R-:W-:-:S04]  /*0500*/  IMAD.WIDE R18, R20, 0x4, R14 ;  /* 0x0000000414127825 */ /* 0x001fc800078e020e */
[--C-:B------:R-:W-:Y:S01]  /*0510*/  IMAD.WIDE R20, R21, 0x4, R14.reuse ;  /* 0x0000000415147825 */ /* 0x100fe200078e020e */
[----:B------:R-:W4:Y:S04]  /*0520*/  LDG.E R24, desc[UR8][R18.64] ;  /* 0x0000000812187981 */ /* 0x000f28000c1e1900 */
[----:B------:R0:W4:Y:S02]  /*0530*/  LDG.E R23, desc[UR8][R20.64] ;  /* 0x0000000814177981 */ /* 0x000124000c1e1900 */
[----:B0-----:R-:W-:-:S05]  /*0540*/  IMAD.WIDE R20, R4, 0x4, R14 ;  /* 0x0000000404147825 */ /* 0x001fca00078e020e */
[----:B------:R0:W4:Y:S02]  /*0550*/  LDG.E R4, desc[UR8][R20.64] ;  /* 0x0000000814047981 */ /* 0x000124000c1e1900 */
[----:B0-----:R-:W-:-:S05]  /*0560*/  IMAD.WIDE R20, R9, 0x4, R14 ;  /* 0x0000000409147825 */ /* 0x001fca00078e020e */
[----:B------:R-:W4:Y:S04]  /*0570*/  LDG.E R9, desc[UR8][R20.64] ;  /* 0x0000000814097981 */ /* 0x000f28000c1e1900 */
[----:B------:R-:W3:Y:S04]  /*0580*/  LDG.E R21, desc[UR8][R12.64+0x18] ;  /* 0x000018080c157981 */ /* 0x000ee8000c1e1900 */
[----:B------:R-:W2:Y:S01]  /*0590*/  LDG.E R13, desc[UR8][R12.64+0x1c] ;  /* 0x00001c080c0d7981 */ /* 0x000ea2000c1e1900 */
[----:B------:R-:W-:-:S04]  /*05a0*/  IMAD.WIDE R18, R16, 0x4, R14 ;  /* 0x0000000410127825 */ /* 0x000fc800078e020e */
[--C-:B------:R-:W-:Y:S02]  /*05b0*/  IMAD.WIDE R16, R17, 0x4, R14.reuse ;  /* 0x0000000411107825 */ /* 0x100fe400078e020e */
[----:B------:R-:W4:Y:S04]  /*05c0*/  LDG.E R19, desc[UR8][R18.64] ;  /* 0x0000000812137981 */ /* 0x000f28000c1e1900 */
[----:B------:R0:W4:Y:S02]  /*05d0*/  LDG.E R18, desc[UR8][R16.64] ;  /* 0x0000000810127981 */ /* 0x000124000c1e1900 */
[----:B0-----:R-:W-:-:S05]  /*05e0*/  IMAD.WIDE R16, R10, 0x4, R14 ;  /* 0x000000040a107825 */ /* 0x001fca00078e020e */
[----:B------:R5:W4:Y:S02]  /*05f0*/  LDG.E R10, desc[UR8][R16.64] ;  /* 0x00000008100a7981 */ /* 0x000b24000c1e1900 */
[----:B-----5:R-:W-:-:S05]  /*0600*/  IMAD.WIDE R16, R29, 0x4, R14 ;  /* 0x000000041d107825 */ /* 0x020fca00078e020e */
[----:B------:R-:W5:Y:S01]  /*0610*/  LDG.E R29, desc[UR8][R16.64] ;  /* 0x00000008101d7981 */ /* 0x000f62000c1e1900 */
[----:B---3--:R-:W-:-:S06]  /*0620*/  IMAD.WIDE R20, R21, 0x4, R14 ;  /* 0x0000000415147825 */ /* 0x008fcc00078e020e */
[----:B------:R-:W3:Y:S01]  /*0630*/  LDG.E R20, desc[UR8][R20.64] ;  /* 0x0000000814147981 */ /* 0x000ee2000c1e1900 */
[----:B--2---:R-:W-:-:S06]  /*0640*/  IMAD.WIDE R14, R13, 0x4, R14 ;  /* 0x000000040d0e7825 */ /* 0x004fcc00078e020e */
[----:B------:R-:W3:Y:S01]  /*0650*/  LDG.E R15, desc[UR8][R14.64] ;  /* 0x000000080e0f7981 */ /* 0x000ee2000c1e1900 */
[-CC-:B------:R-:W-:Y:S02]  /*0660*/  FMNMX3 R8, R8, R28.reuse, R25.reuse, PT ;  /* 0x0000001c08087276 */ /* 0x180fe40003800019 */
[----:B------:R-:W-:Y:S01]  /*0670*/  FMNMX3 R26, R26, R28, R25, !PT ;  /* 0x0000001c1a1a7276 */ /* 0x000fe20007800019 */
[----:B------:R-:W-:Y:S01]  /*0680*/  VIADD R11, R11, 0x10 ;  /* 0x000000100b0b7836 */ /* 0x000fe20000000000 */
[-CC-:B------:R-:W-:Y:S02]  /*0690*/  FMNMX3 R8, R8, R27.reuse, R22.reuse, PT ;  /* 0x0000001b08087276 */ /* 0x180fe40003800016 */
[----:B------:R-:W-:Y:S02]  /*06a0*/  FMNMX3 R26, R26, R27, R22, !PT ;  /* 0x0000001b1a1a7276 */ /* 0x000fe40007800016 */
[-CC-:B----4-:R-:W-:Y:S02]  /*06b0*/  FMNMX3 R8, R8, R24.reuse, R19.reuse, PT ;  /* 0x0000001808087276 */ /* 0x190fe40003800013 */
[----:B------:R-:W-:-:S02]  /*06c0*/  FMNMX3 R26, R26, R24, R19, !PT ;  /* 0x000000181a1a7276 */ /* 0x000fc40007800013 */
[----:B------:R-:W-:Y:S02]  /*06d0*/  ISETP.NE.AND P2, PT, R11, RZ, PT ;  /* 0x000000ff0b00720c */ /* 0x000fe40003f45270 */
[-CC-:B------:R-:W-:Y:S02]  /*06e0*/  FMNMX3 R8, R8, R23.reuse, R4.reuse, PT ;  /* 0x0000001708087276 */ /* 0x180fe40003800004 */
[----:B------:R-:W-:Y:S02]  /*06f0*/  FMNMX3 R26, R26, R23, R4, !PT ;  /* 0x000000171a1a7276 */ /* 0x000fe40007800004 */
[-CC-:B------:R-:W-:Y:S02]  /*0700*/  FMNMX3 R8, R8, R18.reuse, R9.reuse, PT ;  /* 0x0000001208087276 */ /* 0x180fe40003800009 */
[----:B------:R-:W-:Y:S01]  /*0710*/  FMNMX3 R26, R26, R18, R9, !PT ;  /* 0x000000121a1a7276 */ /* 0x000fe20007800009 */
[----:B------:R-:W-:Y:S01]  /*0720*/  VIADD R7, R7, 0x10 ;  /* 0x0000001007077836 */ /* 0x000fe20000000000 */
[----:B-----5:R-:W-:-:S02]  /*0730*/  FMNMX3 R8, R8, R10, R29, PT ;  /* 0x0000000a08087276 */ /* 0x020fc4000380001d */
[----:B------:R-:W-:Y:S02]  /*0740*/  FMNMX3 R26, R26, R10, R29, !PT ;  /* 0x0000000a1a1a7276 */ /* 0x000fe4000780001d */
[-CC-:B---3--:R-:W-:Y:S02]  /*0750*/  FMNMX3 R8, R8, R20.reuse, R15.reuse, PT ;  /* 0x0000001408087276 */ /* 0x188fe4000380000f */
[----:B------:R-:W-:Y:S01]  /*0760*/  FMNMX3 R25, R26, R20, R15, !PT ;  /* 0x000000141a197276 */ /* 0x000fe2000780000f */
[----:B------:R-:W-:Y:S06]  /*0770*/  @P2 BRA `(.L_x_21) ;  /* 0xfffffff800e02947 */ /* 0x000fec000383ffff */
.L_x_20:
[----:B------:R-:W-:Y:S05]  /*0780*/  BSYNC.RECONVERGENT B2 ;  /* 0x0000000000027941 */ /* 0x000fea0003800200 */
.L_x_19:
        /* <DEDUP_REMOVED lines=17> */
[----:B------:R-:W5:Y:S01]  /*08a0*/  LDG.E R9, desc[UR8][R28.64+0x1c] ;  /* 0x00001c081c097981 */ /* 0x000f62000c1e1900 */
[----:B-1----:R-:W-:-:S04]  /*08b0*/  IMAD.WIDE R20, R21, 0x4, R10 ;  /* 0x0000000415147825 */ /* 0x002fc800078e020a */
[--C-:B--2---:R-:W-:Y:S02]  /*08c0*/  IMAD.WIDE R26, R27, 0x4, R10.reuse ;  /* 0x000000041b1a7825 */ /* 0x104fe400078e020a */
[----:B------:R-:W2:Y:S02]  /*08d0*/  LDG.E R21, desc[UR8][R20.64] ;  /* 0x0000000814157981 */ /* 0x000ea4000c1e1900 */
[--C-:B---3--:R-:W-:Y:S02]  /*08e0*/  IMAD.WIDE R12, R13, 0x4, R10.reuse ;  /* 0x000000040d0c7825 */ /* 0x108fe400078e020a */
[----:B------:R-:W2:Y:S02]  /*08f0*/  LDG.E R4, desc[UR8][R26.64] ;  /* 0x000000081a047981 */ /* 0x000ea4000c1e1900 */
[--C-:B----4-:R-:W-:Y:S02]  /*0900*/  IMAD.WIDE R14, R15, 0x4, R10.reuse ;  /* 0x000000040f0e7825 */ /* 0x110fe400078e020a */
[----:B------:R-:W3:Y:S02]  /*0910*/  LDG.E R12, desc[UR8][R12.64] ;  /* 0x000000080c0c7981 */ /* 0x000ee4000c1e1900 */
[----:B-----5:R-:W-:-:S02]  /*0920*/  IMAD.WIDE R16, R17, 0x4, R10 ;  /* 0x0000000411107825 */ /* 0x020fc400078e020a */
[----:B------:R-:W3:Y:S02]  /*0930*/  LDG.E R15, desc[UR8][R14.64] ;  /* 0x000000080e0f7981 */ /* 0x000ee4000c1e1900 */
[--C-:B------:R-:W-:Y:S02]  /*0940*/  IMAD.WIDE R18, R19, 0x4, R10.reuse ;  /* 0x0000000413127825 */ /* 0x100fe400078e020a */
[----:B------:R-:W4:Y:S02]  /*0950*/  LDG.E R16, desc[UR8][R16.64] ;  /* 0x0000000810107981 */ /* 0x000f24000c1e1900 */
[--C-:B------:R-:W-:Y:S02]  /*0960*/  IMAD.WIDE R22, R23, 0x4, R10.reuse ;  /* 0x0000000417167825 */ /* 0x100fe400078e020a */
[----:B------:R-:W4:Y:S02]  /*0970*/  LDG.E R18, desc[UR8][R18.64] ;  /* 0x0000000812127981 */ /* 0x000f24000c1e1900 */
[----:B------:R-:W-:-:S02]  /*0980*/  IMAD.WIDE R10, R9, 0x4, R10 ;  /* 0x00000004090a7825 */ /* 0x000fc400078e020a */
[----:B------:R-:W5:Y:S04]  /*0990*/  LDG.E R22, desc[UR8][R22.64] ;  /* 0x0000000816167981 */ /* 0x000f68000c1e1900 */
[----:B------:R-:W5:Y:S01]  /*09a0*/  LDG.E R10, desc[UR8][R10.64] ;  /* 0x000000080a0a7981 */ /* 0x000f62000c1e1900 */
[----:B------:R-:W-:Y:S02]  /*09b0*/  IADD3 R7, PT, PT, R7, 0x8, RZ ;  /* 0x0000000807077810 */ /* 0x000fe40007ffe0ff */
[-CC-:B--2---:R-:W-:Y:S02]  /*09c0*/  FMNMX3 R8, R8, R4.reuse, R21.reuse, PT ;  /* 0x0000000408087276 */ /* 0x184fe40003800015 */
[----:B------:R-:W-:Y:S02]  /*09d0*/  FMNMX3 R4, R25, R4, R21, !PT ;  /* 0x0000000419047276 */ /* 0x000fe40007800015 */
[----:B---3--:R-:W-:-:S02]  /*09e0*/  FMNMX3 R9, R8, R12, R15, PT ;  /* 0x0000000c08097276 */ /* 0x008fc4000380000f */
[----:B------:R-:W-:Y:S02]  /*09f0*/  FMNMX3 R13, R4, R12, R15, !PT ;  /* 0x0000000c040d7276 */ /* 0x000fe4000780000f */
[-CC-:B----4-:R-:W-:Y:S02]  /*0a00*/  FMNMX3 R9, R9, R16.reuse, R18.reuse, PT ;  /* 0x0000001009097276 */ /* 0x190fe40003800012 */
[----:B------:R-:W-:Y:S02]  /*0a10*/  FMNMX3 R13, R13, R16, R18, !PT ;  /* 0x000000100d0d7276 */ /* 0x000fe40007800012 */
[-CC-:B-----5:R-:W-:Y:S02]  /*0a20*/  FMNMX3 R8, R9, R22.reuse, R10.reuse, PT ;  /* 0x0000001609087276 */ /* 0x1a0fe4000380000a */
[----:B------:R-:W-:-:S07]  /*0a30*/  FMNMX3 R25, R13, R22, R10, !PT ;  /* 0x000000160d197276 */ /* 0x000fce000780000a */
.L_x_25:
[----:B------:R-:W-:Y:S05]  /*0a40*/  BSYNC.RECONVERGENT B3 ;  /* 0x0000000000037941 */ /* 0x000fea0003800200 */
.L_x_24:
[----:B------:R-:W-:Y:S05]  /*0a50*/  @!P2 BRA `(.L_x_23) ;  /* 0x0000000000c0a947 */ /* 0x000fea0003800000 */
[----:B------:R-:W-:Y:S01]  /*0a60*/  ISETP.GE.U32.AND P1, PT, R24, 0x4, PT ;  /* 0x000000041800780c */ /* 0x000fe20003f26070 */
[----:B------:R-:W-:Y:S01]  /*0a70*/  BSSY.RECONVERGENT B3, `(.L_x_26) ;  /* 0x0000018000037945 */ /* 0x000fe20003800200 */
[----:B------:R-:W-:-:S04]  /*0a80*/  LOP3.LUT R5, R5, 0x3, RZ, 0xc0, !PT ;  /* 0x0000000305057812 */ /* 0x000fc800078ec0ff */
[----:B------:R-:W-:-:S07]  /*0a90*/  ISETP.NE.AND P2, PT, R5, RZ, PT ;  /* 0x000000ff0500720c */ /* 0x000fce0003f45270 */
[----:B------:R-:W-:Y:S06]  /*0aa0*/  @!P1 BRA `(.L_x_27) ;  /* 0x0000000000509947 */ /* 0x000fec0003800000 */
[----:B------:R-:W0:Y:S02]  /*0ab0*/  LDC.64 R10, c[0x0][0x388] ;  /* 0x0000e200ff0a7b82 */ /* 0x000e240000000a00 */
[----:B0-----:R-:W-:-:S06]  /*0ac0*/  IMAD.WIDE R14, R7, 0x4, R10 ;  /* 0x00000004070e7825 */ /* 0x001fcc00078e020a */
[----:B------:R-:W0:Y:S01]  /*0ad0*/  LDC.64 R10, c[0x0][0x380] ;  /* 0x0000e000ff0a7b82 */ /* 0x000e220000000a00 */
[----:B------:R-:W0:Y:S04]  /*0ae0*/  LDG.E R17, desc[UR8][R14.64] ;  /* 0x000000080e117981 */ /* 0x000e28000c1e1900 */
[----:B------:R-:W2:Y:S04]  /*0af0*/  LDG.E R13, desc[UR8][R14.64+0x4] ;  /* 0x000004080e0d7981 */ /* 0x000ea8000c1e1900 */
[----:B------:R-:W3:Y:S04]  /*0b00*/  LDG.E R19, desc[UR8][R14.64+0x8] ;  /* 0x000008080e137981 */ /* 0x000ee8000c1e1900 */
[----:B------:R-:W4:Y:S01]  /*0b10*/  LDG.E R9, desc[UR8][R14.64+0xc] ;  /* 0x00000c080e097981 */ /* 0x000f22000c1e1900 */
[----:B0-----:R-:W-:-:S04]  /*0b20*/  IMAD.WIDE R16, R17, 0x4, R10 ;  /* 0x0000000411107825 */ /* 0x001fc800078e020a */
[--C-:B--2---:R-:W-:Y:S02]  /*0b30*/  IMAD.WIDE R12, R13, 0x4, R10.reuse ;  /* 0x000000040d0c7825 */ /* 0x104fe400078e020a */
[----:B------:R-:W2:Y:S02]  /*0b40*/  LDG.E R16, desc[UR8][R16.64] ;  /* 0x0000000810107981 */ /* 0x000ea4000c1e1900 */
[--C-:B---3--:R-:W-:Y:S02]  /*0b50*/  IMAD.WIDE R18, R19, 0x4, R10.reuse ;  /* 0x0000000413127825 */ /* 0x108fe400078e020a */
[----:B------:R-:W2:Y:S02]  /*0b60*/  LDG.E R13, desc[UR8][R12.64] ;  /* 0x000000080c0d7981 */ /* 0x000ea4000c1e1900 */
[----:B----4-:R-:W-:Y:S02]  /*0b70*/  IMAD.WIDE R10, R9, 0x4, R10 ;  /* 0x00000004090a7825 */ /* 0x010fe400078e020a */
[----:B------:R-:W3:Y:S04]  /*0b80*/  LDG.E R18, desc[UR8][R18.64] ;  /* 0x0000000812127981 */ /* 0x000ee8000c1e1900 */
[----:B------:R-:W3:Y:S01]  /*0b90*/  LDG.E R11, desc[UR8][R10.64] ;  /* 0x000000080a0b7981 */ /* 0x000ee2000c1e1900 */
[----:B------:R-:W-:Y:S01]  /*0ba0*/  VIADD R7, R7, 0x4 ;  /* 0x0000000407077836 */ /* 0x000fe20000000000 */
[----:B--2---:R-:W-:-:S02]  /*0bb0*/  FMNMX3 R8, R8, R16, R13, PT ;  /* 0x0000001008087276 */ /* 0x004fc4000380000d */
[----:B------:R-:W-:Y:S02]  /*0bc0*/  FMNMX3 R25, R25, R16, R13, !PT ;  /* 0x0000001019197276 */ /* 0x000fe4000780000d */
[-CC-:B---3--:R-:W-:Y:S02]  /*0bd0*/  FMNMX3 R8, R8, R18.reuse, R11.reuse, PT ;  /* 0x0000001208087276 */ /* 0x188fe4000380000b */
[----:B------:R-:W-:-:S07]  /*0be0*/  FMNMX3 R25, R25, R18, R11, !PT ;  /* 0x0000001219197276 */ /* 0x000fce000780000b */
.L_x_27:
[----:B------:R-:W-:Y:S05]  /*0bf0*/  BSYNC.RECONVERGENT B3 ;  /* 0x0000000000037941 */ /* 0x000fea0003800200 */
.L_x_26:
[----:B------:R-:W-:Y:S05]  /*0c00*/  @!P2 BRA `(.L_x_23) ;  /* 0x000000000054a947 */ /* 0x000fea0003800000 */
[----:B------:R-:W0:Y:S08]  /*0c10*/  LDC.64 R10, c[0x0][0x388] ;  /* 0x0000e200ff0a7b82 */ /* 0x000e300000000a00 */
[----:B------:R-:W1:Y:S01]  /*0c20*/  LDC.64 R12, c[0x0][0x380] ;  /* 0x0000e000ff0c7b82 */ /* 0x000e620000000a00 */
[----:B0-----:R-:W-:-:S05]  /*0c30*/  IMAD.WIDE R10, R7, 0x4, R10 ;  /* 0x00000004070a7825 */ /* 0x001fca00078e020a */
[----:B------:R-:W1:Y:S01]  /*0c40*/  LDG.E R7, desc[UR8][R10.64] ;  /* 0x000000080a077981 */ /* 0x000e62000c1e1900 */
[----:B------:R-:W-:Y:S01]  /*0c50*/  ISETP.NE.AND P1, PT, R5, 0x1, PT ;  /* 0x000000010500780c */ /* 0x000fe20003f25270 */
[----:B-1----:R-:W-:-:S06]  /*0c60*/  IMAD.WIDE R6, R7, 0x4, R12 ;  /* 0x0000000407067825 */ /* 0x002fcc00078e020c */
[----:B------:R-:W2:Y:S02]  /*0c70*/  LDG.E R6, desc[UR8][R6.64] ;  /* 0x0000000806067981 */ /* 0x000ea4000c1e1900 */
[-C--:B--2---:R-:W-:Y:S02]  /*0c80*/  FMNMX R8, R8, R6.reuse, PT ;  /* 0x0000000608087209 */ /* 0x084fe40003800000 */
[----:B------:R-:W-:Y:S02]  /*0c90*/  FMNMX R25, R25, R6, !PT ;  /* 0x0000000619197209 */ /* 0x000fe40007800000 */
[----:B------:R-:W-:Y:S05]  /*0ca0*/  @!P1 BRA `(.L_x_23) ;  /* 0x00000000002c9947 */ /* 0x000fea0003800000 */
[----:B------:R-:W-:Y:S02]  /*0cb0*/  ISETP.NE.AND P1, PT, R5, 0x2, PT ;  /* 0x000000020500780c */ /* 0x000fe40003f25270 */
[----:B------:R-:W2:Y:S11]  /*0cc0*/  LDG.E R5, desc[UR8][R10.64+0x4] ;  /* 0x000004080a057981 */ /* 0x000eb6000c1e1900 */
[----:B------:R-:W3:Y:S01]  /*0cd0*/  @P1 LDG.E R7, desc[UR8][R10.64+0x8] ;  /* 0x000008080a071981 */ /* 0x000ee2000c1e1900 */
[----:B--2---:R-:W-:-:S06]  /*0ce0*/  IMAD.WIDE R4, R5, 0x4, R12 ;  /* 0x0000000405047825 */ /* 0x004fcc00078e020c */
[----:B------:R-:W2:Y:S01]  /*0cf0*/  LDG.E R4, desc[UR8][R4.64] ;  /* 0x0000000804047981 */ /* 0x000ea2000c1e1900 */
[----:B---3--:R-:W-:-:S06]  /*0d00*/  @P1 IMAD.WIDE R6, R7, 0x4, R12 ;  /* 0x0000000407061825 */ /* 0x008fcc00078e020c */
[----:B------:R-:W3:Y:S01]  /*0d10*/  @P1 LDG.E R6, desc[UR8][R6.64] ;  /* 0x0000000806061981 */ /* 0x000ee2000c1e1900 */
[-C--:B--2---:R-:W-:Y:S02]  /*0d20*/  FMNMX R8, R8, R4.reuse, PT ;  /* 0x0000000408087209 */ /* 0x084fe40003800000 */
[----:B------:R-:W-:Y:S02]  /*0d30*/  FMNMX R25, R25, R4, !PT ;  /* 0x0000000419197209 */ /* 0x000fe40007800000 */
[-C--:B---3--:R-:W-:Y:S02]  /*0d40*/  @P1 FMNMX R8, R8, R6.reuse, PT ;  /* 0x0000000608081209 */ /* 0x088fe40003800000 */
[----:B------:R-:W-:-:S07]  /*0d50*/  @P1 FMNMX R25, R25, R6, !PT ;  /* 0x0000000619191209 */ /* 0x000fce0007800000 */
.L_x_23:
[----:B------:R-:W-:Y:S05]  /*0d60*/  BSYNC.RECONVERGENT B2 ;  /* 0x0000000000027941 */ /* 0x000fea0003800200 */
.L_x_22:
[----:B------:R-:W-:-:S07]  /*0d70*/  FADD R25, -R8, R25 ;  /* 0x0000001908197221 */ /* 0x000fce0000000100 */
.L_x_18:
[----:B------:R-:W-:Y:S05]  /*0d80*/  BSYNC.RECONVERGENT B0 ;  /* 0x0000000000007941 */ /* 0x000fea0003800200 */
.L_x_17:
[----:B------:R-:W0:Y:S02]  /*0d90*/  LDC.64 R4, c[0x0][0x3a0] ;  /* 0x0000e800ff047b82 */ /* 0x000e240000000a00 */
[----:B0-----:R-:W-:-:S05]  /*0da0*/  IMAD.WIDE R4, R2, 0x4, R4 ;  /* 0x0000000402047825 */ /* 0x001fca00078e0204 */
[----:B------:R1:W-:Y:S02]  /*0db0*/  STG.E desc[UR8][R4.64], R25 ;  /* 0x0000001904007986 */ /* 0x0003e4000c101908 */
.L_x_16:
[----:B------:R-:W-:Y:S05]  /*0dc0*/  BSYNC.RECONVERGENT B1 ;  /* 0x0000000000017941 */ /* 0x000fea0003800200 */
.L_x_15:
[----:B------:R-:W-:Y:S05]  /*0dd0*/  @!P0 BRA `(.L_x_28) ;  /* 0xfffffff000c08947 */ /* 0x000fea000383ffff */
[----:B------:R-:W-:Y:S05]  /*0de0*/  EXIT ;  /* 0x000000000000794d */ /* 0x000fea0003800000 */
.L_x_29:
        /* <DEDUP_REMOVED lines=9> */
.L_x_31:


//--------------------- .nv.shared.reserved.0     --------------------------
	.section	.nv.shared.reserved.0,"aw",@nobits
	.weak		__nv_reservedSMEM_offset_0_alias
	.size		__nv_reservedSMEM_offset_0_alias, 0, 64
	.other		__nv_reservedSMEM_offset_0_alias,@"STO_CUDA_RESERVED_SHARED STV_DEFAULT"
__nv_reservedSMEM_offset_0_alias:
	.zero		0
	.zero		64


//--------------------- .nv.constant0._Z11computeHPWLIdEvPKT_PKiS4_iiPS0_ --------------------------
	.section	.nv.constant0._Z11computeHPWLIdEvPKT_PKiS4_iiPS0_,"a",@progbits
	.sectionflags	@""
	.align	4
.nv.constant0._Z11computeHPWLIdEvPKT_PKiS4_iiPS0_:
	.zero		936


//--------------------- .nv.constant0._Z11computeHPWLIfEvPKT_PKiS4_iiPS0_ --------------------------
	.section	.nv.constant0._Z11computeHPWLIfEvPKT_PKiS4_iiPS0_,"a",@progbits
	.sectionflags	@""
	.align	4
.nv.constant0._Z11computeHPWLIfEvPKT_PKiS4_iiPS0_:
	.zero		936


//--------------------- SYMBOLS --------------------------

	.type		.nv.reservedSmem.offset0,@object
	.size		.nv.reservedSmem.offset0,0x4
